// auto-generated by cutlass_sweep.gemm — config: {"arch": "sm_90", "cluster_m": 4, "cluster_n": 2, "dtype": "e5m2", "dtype_b": "e5m2", "layout": "nt", "stages": 0, "tile_k": 32, "tile_m": 64, "tile_n": 128}
#include "cutlass/cutlass.h"
#include "cutlass/gemm/collective/collective_builder.hpp"
#include "cutlass/gemm/device/gemm_universal_adapter.h"
#include "cutlass/gemm/kernel/gemm_universal.hpp"
#include "cutlass/epilogue/collective/collective_builder.hpp"

using ElemA = cutlass::float_e5m2_t;
using ElemB = cutlass::float_e5m2_t;
using ElemCD = cutlass::float_e5m2_t;
using Acc  = float;
using TileShape    = cute::Shape<cute::_64, cute::_128, cute::_32>;
using ClusterShape = cute::Shape<cute::_4, cute::_2, cute::_1>;

using CollectiveEpilogue = typename cutlass::epilogue::collective::CollectiveBuilder<
    cutlass::arch::Sm90, cutlass::arch::OpClassTensorOp,
    TileShape, ClusterShape,
    cutlass::epilogue::collective::EpilogueTileAuto,
    Acc, Acc,
    ElemCD, cutlass::layout::RowMajor, 128 / cutlass::sizeof_bits<ElemCD>::value,
    ElemCD, cutlass::layout::RowMajor, 128 / cutlass::sizeof_bits<ElemCD>::value,
    cutlass::epilogue::collective::EpilogueScheduleAuto
  >::CollectiveOp;

using CollectiveMainloop = typename cutlass::gemm::collective::CollectiveBuilder<
    cutlass::arch::Sm90, cutlass::arch::OpClassTensorOp,
    ElemA, cutlass::layout::RowMajor, 128 / cutlass::sizeof_bits<ElemA>::value,
    ElemB, cutlass::layout::ColumnMajor, 128 / cutlass::sizeof_bits<ElemB>::value,
    Acc,
    TileShape, ClusterShape,
    cutlass::gemm::collective::StageCountAutoCarveout<static_cast<int>(sizeof(typename CollectiveEpilogue::SharedStorage))>,
    cutlass::gemm::collective::KernelScheduleAuto
  >::CollectiveOp;

using GemmKernel = cutlass::gemm::kernel::GemmUniversal<
    cute::Shape<int,int,int,int>,
    CollectiveMainloop,
    CollectiveEpilogue
>;
using Gemm = cutlass::gemm::device::GemmUniversalAdapter<GemmKernel>;

// Force the device kernel symbol into the cubin without needing a host main.
auto* _anchor = &cutlass::device_kernel<GemmKernel>;


// ===== COMPILED SASS (sm_90a) =====

	.target	sm_90a

	.elftype	@"ET_EXEC"


//--------------------- .note.nv.tkinfo           --------------------------
	.section	.note.nv.tkinfo,"",@"SHT_NOTE"
	.sectionflags	@"SHF_NOTE_NV_TKINFO"
	.tkinfo
        /*0018*/ 	.word	0x00000002
        /*0030*/ 	.string	""
        /*0030*/ 	.string	"ptxas"
        /*0030*/ 	.string	"Cuda compilation tools, release 13.0, V13.0.88"
        /*0030*/ 	.string	"Build cuda_13.0.r13.0/compiler.36424714_0"
        /*0030*/ 	.string	"-arch sm_90a -m 64 "



//--------------------- .note.nv.cuinfo           --------------------------
	.section	.note.nv.cuinfo,"",@"SHT_NOTE"
	.sectionflags	@"SHF_NOTE_NV_CUINFO"
        /*0018*/ 	.short	0x0002
        /*001a*/ 	.short	0x005a
        /*001c*/ 	.short	0x0082
	.zero		2


//--------------------- .nv.info                  --------------------------
	.section	.nv.info,"",@"SHT_CUDA_INFO"
	.align	4


	//----- nvinfo : EIATTR_REGCOUNT
	.align		4
        /*0000*/ 	.byte	0x04, 0x2f
        /*0002*/ 	.short	(.L_12 - .L_11)
	.align		4
.L_11:
        /*0004*/ 	.word	index@(_ZN7cutlass13device_kernelINS_4gemm6kernel13GemmUniversalIN4cute5tupleIJiiiiEEENS1_10collective13CollectiveMmaINS1_37MainloopSm90TmaGmmaWarpSpecializedFP8ILi37ENS5_IJNS4_1CILi4EEENSA_ILi2EEENSA_ILi1EEEEEENS1_32KernelTmaWarpSpecializedPingpongEEENS5_IJNSA_ILi64EEENSA_ILi128EEENSA_ILi32EEEEEENS_12float_e5m2_tENS5_IJlSD_lEEESL_SM_NS4_8TiledMMAINS4_8MMA_AtomIJNS4_4SM904GMMA31MMA_64x128x32_F32E5M2E5M2_SS_TNILNSQ_7ScaleInE1ELSS_1EEEEEENS4_6LayoutINS5_IJSD_SD_SD_EEENS5_IJNSA_ILi0EEESX_SX_EEEEENS5_IJNS4_10UnderscoreES10_S10_EEEEENS4_23SM90_TMA_LOAD_MULTICASTENS4_14ComposedLayoutINS4_7SwizzleILi1ELi4ELi3EEENS4_18smem_ptr_flag_bitsILi8EEENSV_INS5_IJNSA_ILi8EEESJ_EEENS5_IJSJ_SD_EEEEEEEvNS4_8identityES13_S1D_vS1E_EENS_8epilogue10collective6detail29Sm90TmaWarpSpecializedAdapterINS1H_15DefaultEpilogueISL_SM_SM_NS1G_6thread17LinearCombinationISL_Li1EffLNS1L_9ScaleType4KindE0ELNS_15FloatRoundStyleE2ESL_EENS1_15EpilogueDefaultEEEEEvvEEEEvNT_6ParamsE)
        /*0008*/ 	.word	0x000000a8


	//----- nvinfo : EIATTR_FRAME_SIZE
	.align		4
.L_12:
        /*000c*/ 	.byte	0x04, 0x11
        /*000e*/ 	.short	(.L_14 - .L_13)
	.align		4
.L_13:
        /*0010*/ 	.word	index@(_ZN7cutlass13device_kernelINS_4gemm6kernel13GemmUniversalIN4cute5tupleIJiiiiEEENS1_10collective13CollectiveMmaINS1_37MainloopSm90TmaGmmaWarpSpecializedFP8ILi37ENS5_IJNS4_1CILi4EEENSA_ILi2EEENSA_ILi1EEEEEENS1_32KernelTmaWarpSpecializedPingpongEEENS5_IJNSA_ILi64EEENSA_ILi128EEENSA_ILi32EEEEEENS_12float_e5m2_tENS5_IJlSD_lEEESL_SM_NS4_8TiledMMAINS4_8MMA_AtomIJNS4_4SM904GMMA31MMA_64x128x32_F32E5M2E5M2_SS_TNILNSQ_7ScaleInE1ELSS_1EEEEEENS4_6LayoutINS5_IJSD_SD_SD_EEENS5_IJNSA_ILi0EEESX_SX_EEEEENS5_IJNS4_10UnderscoreES10_S10_EEEEENS4_23SM90_TMA_LOAD_MULTICASTENS4_14ComposedLayoutINS4_7SwizzleILi1ELi4ELi3EEENS4_18smem_ptr_flag_bitsILi8EEENSV_INS5_IJNSA_ILi8EEESJ_EEENS5_IJSJ_SD_EEEEEEEvNS4_8identityES13_S1D_vS1E_EENS_8epilogue10collective6detail29Sm90TmaWarpSpecializedAdapterINS1H_15DefaultEpilogueISL_SM_SM_NS1G_6thread17LinearCombinationISL_Li1EffLNS1L_9ScaleType4KindE0ELNS_15FloatRoundStyleE2ESL_EENS1_15EpilogueDefaultEEEEEvvEEEEvNT_6ParamsE)
        /*0014*/ 	.word	0x00000000


	//----- nvinfo : EIATTR_MIN_STACK_SIZE
	.align		4
.L_14:
        /*0018*/ 	.byte	0x04, 0x12
        /*001a*/ 	.short	(.L_16 - .L_15)
	.align		4
.L_15:
        /*001c*/ 	.word	index@(_ZN7cutlass13device_kernelINS_4gemm6kernel13GemmUniversalIN4cute5tupleIJiiiiEEENS1_10collective13CollectiveMmaINS1_37MainloopSm90TmaGmmaWarpSpecializedFP8ILi37ENS5_IJNS4_1CILi4EEENSA_ILi2EEENSA_ILi1EEEEEENS1_32KernelTmaWarpSpecializedPingpongEEENS5_IJNSA_ILi64EEENSA_ILi128EEENSA_ILi32EEEEEENS_12float_e5m2_tENS5_IJlSD_lEEESL_SM_NS4_8TiledMMAINS4_8MMA_AtomIJNS4_4SM904GMMA31MMA_64x128x32_F32E5M2E5M2_SS_TNILNSQ_7ScaleInE1ELSS_1EEEEEENS4_6LayoutINS5_IJSD_SD_SD_EEENS5_IJNSA_ILi0EEESX_SX_EEEEENS5_IJNS4_10UnderscoreES10_S10_EEEEENS4_23SM90_TMA_LOAD_MULTICASTENS4_14ComposedLayoutINS4_7SwizzleILi1ELi4ELi3EEENS4_18smem_ptr_flag_bitsILi8EEENSV_INS5_IJNSA_ILi8EEESJ_EEENS5_IJSJ_SD_EEEEEEEvNS4_8identityES13_S1D_vS1E_EENS_8epilogue10collective6detail29Sm90TmaWarpSpecializedAdapterINS1H_15DefaultEpilogueISL_SM_SM_NS1G_6thread17LinearCombinationISL_Li1EffLNS1L_9ScaleType4KindE0ELNS_15FloatRoundStyleE2ESL_EENS1_15EpilogueDefaultEEEEEvvEEEEvNT_6ParamsE)
        /*0020*/ 	.word	0x00000000
.L_16:


//--------------------- .nv.compat                --------------------------
	.section	.nv.compat,"",@"SHT_CUDA_COMPAT_INFO"
	.align	4
        /*0000*/ 	.byte	0x02, 0x09, 0x01, 0x00, 0x02, 0x02, 0x04, 0x00, 0x02, 0x05, 0x05, 0x00, 0x03, 0x07, 0x01, 0x01
        /*0010*/ 	.byte	0x02, 0x03, 0x01, 0x00, 0x02, 0x06, 0x01, 0x00, 0x04, 0x0b, 0x08, 0x00, 0x00, 0x00, 0x00, 0x00
        /*0020*/ 	.byte	0x00, 0x00, 0x00, 0x00


//--------------------- .nv.info._ZN7cutlass13device_kernelINS_4gemm6kernel13GemmUniversalIN4cute5tupleIJiiiiEEENS1_10collective13CollectiveMmaINS1_37MainloopSm90TmaGmmaWarpSpecializedFP8ILi37ENS5_IJNS4_1CILi4EEENSA_ILi2EEENSA_ILi1EEEEEENS1_32KernelTmaWarpSpecializedPingpongEEENS5_IJNSA_ILi64EEENSA_ILi128EEENSA_ILi32EEEEEENS_12float_e5m2_tENS5_IJlSD_lEEESL_SM_NS4_8TiledMMAINS4_8MMA_AtomIJNS4_4SM904GMMA31MMA_64x128x32_F32E5M2E5M2_SS_TNILNSQ_7ScaleInE1ELSS_1EEEEEENS4_6LayoutINS5_IJSD_SD_SD_EEENS5_IJNSA_ILi0EEESX_SX_EEEEENS5_IJNS4_10UnderscoreES10_S10_EEEEENS4_23SM90_TMA_LOAD_MULTICASTENS4_14ComposedLayoutINS4_7SwizzleILi1ELi4ELi3EEENS4_18smem_ptr_flag_bitsILi8EEENSV_INS5_IJNSA_ILi8EEESJ_EEENS5_IJSJ_SD_EEEEEEEvNS4_8identityES13_S1D_vS1E_EENS_8epilogue10collective6detail29Sm90TmaWarpSpecializedAdapterINS1H_15DefaultEpilogueISL_SM_SM_NS1G_6thread17LinearCombinationISL_Li1EffLNS1L_9ScaleType4KindE0ELNS_15FloatRoundStyleE2ESL_EENS1_15EpilogueDefaultEEEEEvvEEEEvNT_6ParamsE --------------------------
	.section	.nv.info._ZN7cutlass13device_kernelINS_4gemm6kernel13GemmUniversalIN4cute5tupleIJiiiiEEENS1_10collective13CollectiveMmaINS1_37MainloopSm90TmaGmmaWarpSpecializedFP8ILi37ENS5_IJNS4_1CILi4EEENSA_ILi2EEENSA_ILi1EEEEEENS1_32KernelTmaWarpSpecializedPingpongEEENS5_IJNSA_ILi64EEENSA_ILi128EEENSA_ILi32EEEEEENS_12float_e5m2_tENS5_IJlSD_lEEESL_SM_NS4_8TiledMMAINS4_8MMA_AtomIJNS4_4SM904GMMA31MMA_64x128x32_F32E5M2E5M2_SS_TNILNSQ_7ScaleInE1ELSS_1EEEEEENS4_6LayoutINS5_IJSD_SD_SD_EEENS5_IJNSA_ILi0EEESX_SX_EEEEENS5_IJNS4_10UnderscoreES10_S10_EEEEENS4_23SM90_TMA_LOAD_MULTICASTENS4_14ComposedLayoutINS4_7SwizzleILi1ELi4ELi3EEENS4_18smem_ptr_flag_bitsILi8EEENSV_INS5_IJNSA_ILi8EEESJ_EEENS5_IJSJ_SD_EEEEEEEvNS4_8identityES13_S1D_vS1E_EENS_8epilogue10collective6detail29Sm90TmaWarpSpecializedAdapterINS1H_15DefaultEpilogueISL_SM_SM_NS1G_6thread17LinearCombinationISL_Li1EffLNS1L_9ScaleType4KindE0ELNS_15FloatRoundStyleE2ESL_EENS1_15EpilogueDefaultEEEEEvvEEEEvNT_6ParamsE,"",@"SHT_CUDA_INFO"
	.sectionflags	@""
	.align	4


	//----- nvinfo : EIATTR_CUDA_API_VERSION
	.align		4
        /*0000*/ 	.byte	0x04, 0x37
        /*0002*/ 	.short	(.L_18 - .L_17)
.L_17:
        /*0004*/ 	.word	0x00000082


	//----- nvinfo : EIATTR_KPARAM_INFO
	.align		4
.L_18:
        /*0008*/ 	.byte	0x04, 0x17
        /*000a*/ 	.short	(.L_20 - .L_19)
.L_19:
        /*000c*/ 	.word	0x00000000
        /*0010*/ 	.short	0x0000
        /*0012*/ 	.short	0x0070
        /*0014*/ 	.byte	0x00, 0xf0, 0x01, 0x10


	//----- nvinfo : EIATTR_SPARSE_MMA_MASK
	.align		4
.L_20:
        /*0018*/ 	.byte	0x03, 0x50
        /*001a*/ 	.short	0x0000


	//----- nvinfo : EIATTR_MAXREG_COUNT
	.align		4
        /*001c*/ 	.byte	0x03, 0x1b
        /*001e*/ 	.short	0x00a8


	//----- nvinfo : EIATTR_NUM_BARRIERS
	.align		4
        /*0020*/ 	.byte	0x02, 0x4c
        /*0022*/ 	.byte	0x01
	.zero		1


	//----- nvinfo : EIATTR_MERCURY_ISA_VERSION
	.align		4
        /*0024*/ 	.byte	0x03, 0x5f
        /*0026*/ 	.short	0x0101


	//----- nvinfo : EIATTR_INT_WARP_WIDE_INSTR_OFFSETS
	.align		4
        /*0028*/ 	.byte	0x04, 0x31
        /*002a*/ 	.short	(.L_22 - .L_21)


	//   ....[0]....
.L_21:
        /*002c*/ 	.word	0x00000950


	//   ....[1]....
        /*0030*/ 	.word	0x00000990


	//   ....[2]....
        /*0034*/ 	.word	0x00000a00


	//   ....[3]....
        /*0038*/ 	.word	0x00000a10


	//   ....[4]....
        /*003c*/ 	.word	0x00000a20


	//   ....[5]....
        /*0040*/ 	.word	0x00000a30


	//   ....[6]....
        /*0044*/ 	.word	0x00000bd0


	//   ....[7]....
        /*0048*/ 	.word	0x00000c30


	//----- nvinfo : EIATTR_COOP_GROUP_MASK_REGIDS
	.align		4
.L_22:
        /*004c*/ 	.byte	0x04, 0x29
        /*004e*/ 	.short	(.L_24 - .L_23)


	//   ....[0]....
.L_23:
        /*0050*/ 	.word	0xffffffff


	//   ....[1]....
        /*0054*/ 	.word	0xffffffff


	//   ....[2]....
        /*0058*/ 	.word	0xffffffff


	//   ....[3]....
        /*005c*/ 	.word	0xffffffff


	//   ....[4]....
        /*0060*/ 	.word	0xffffffff


	//   ....[5]....
        /*0064*/ 	.word	0xffffffff


	//   ....[6]....
        /*0068*/ 	.word	0xffffffff


	//----- nvinfo : EIATTR_COOP_GROUP_INSTR_OFFSETS
	.align		4
.L_24:
        /*006c*/ 	.byte	0x04, 0x28
        /*006e*/ 	.short	(.L_26 - .L_25)


	//   ....[0]....
.L_25:
        /*0070*/ 	.word	0x00000060


	//   ....[1]....
        /*0074*/ 	.word	0x00000070


	//   ....[2]....
        /*0078*/ 	.word	0x00000130


	//   ....[3]....
        /*007c*/ 	.word	0x00000720


	//   ....[4]....
        /*0080*/ 	.word	0x00000760


	//   ....[5]....
        /*0084*/ 	.word	0x000007f0


	//   ....[6]....
        /*0088*/ 	.word	0x00000dc0


	//----- nvinfo : EIATTR_REG_RECONFIG
	.align		4
.L_26:
        /*008c*/ 	.byte	0x01, 0x54
	.zero		2


	//----- nvinfo : EIATTR_MBARRIER_INSTR_OFFSETS
	.align		4
        /*0090*/ 	.byte	0x04, 0x39
        /*0092*/ 	.short	(.L_28 - .L_27)


	//   ....[0]....
.L_27:
        /*0094*/ 	.word	0x00000250
        /*0098*/ 	.word	0x000000ff
        /*009c*/ 	.word	0x00000000
        /*00a0*/ 	.short	0x0100
        /*00a2*/ 	.byte	0x08
	.zero		1


	//   ....[1]....
        /*00a4*/ 	.word	0x00000260
        /*00a8*/ 	.word	0x000000ff
        /*00ac*/ 	.word	0x00000128
        /*00b0*/ 	.short	0x0100
        /*00b2*/ 	.byte	0x08
	.zero		1


	//   ....[2]....
        /*00b4*/ 	.word	0x00000270
        /*00b8*/ 	.word	0x000000ff
        /*00bc*/ 	.word	0x00000008
        /*00c0*/ 	.short	0x0100
        /*00c2*/ 	.byte	0x08
	.zero		1


	//   ....[3]....
        /*00c4*/ 	.word	0x00000280
        /*00c8*/ 	.word	0x000000ff
        /*00cc*/ 	.word	0x00000130
        /*00d0*/ 	.short	0x0100
        /*00d2*/ 	.byte	0x08
	.zero		1


	//   ....[4]....
        /*00d4*/ 	.word	0x00000290
        /*00d8*/ 	.word	0x000000ff
        /*00dc*/ 	.word	0x00000010
        /*00e0*/ 	.short	0x0100
        /*00e2*/ 	.byte	0x08
	.zero		1


	//   ....[5]....
        /*00e4*/ 	.word	0x000002a0
        /*00e8*/ 	.word	0x000000ff
        /*00ec*/ 	.word	0x00000138
        /*00f0*/ 	.short	0x0100
        /*00f2*/ 	.byte	0x08
	.zero		1


	//   ....[6]....
        /*00f4*/ 	.word	0x000002b0
        /*00f8*/ 	.word	0x000000ff
        /*00fc*/ 	.word	0x00000018
        /*0100*/ 	.short	0x0100
        /*0102*/ 	.byte	0x08
	.zero		1


	//   ....[7]....
        /*0104*/ 	.word	0x000002c0
        /*0108*/ 	.word	0x000000ff
        /*010c*/ 	.word	0x00000140
        /*0110*/ 	.short	0x0100
        /*0112*/ 	.byte	0x08
	.zero		1


	//   ....[8]....
        /*0114*/ 	.word	0x000002d0
        /*0118*/ 	.word	0x000000ff
        /*011c*/ 	.word	0x00000020
        /*0120*/ 	.short	0x0100
        /*0122*/ 	.byte	0x08
	.zero		1


	//   ....[9]....
        /*0124*/ 	.word	0x000002e0
        /*0128*/ 	.word	0x000000ff
        /*012c*/ 	.word	0x00000148
        /*0130*/ 	.short	0x0100
        /*0132*/ 	.byte	0x08
	.zero		1


	//   ....[10]....
        /*0134*/ 	.word	0x000002f0
        /*0138*/ 	.word	0x000000ff
        /*013c*/ 	.word	0x00000028
        /*0140*/ 	.short	0x0100
        /*0142*/ 	.byte	0x08
	.zero		1


	//   ....[11]....
        /*0144*/ 	.word	0x00000300
        /*0148*/ 	.word	0x000000ff
        /*014c*/ 	.word	0x00000150
        /*0150*/ 	.short	0x0100
        /*0152*/ 	.byte	0x08
	.zero		1


	//   ....[12]....
        /*0154*/ 	.word	0x00000310
        /*0158*/ 	.word	0x000000ff
        /*015c*/ 	.word	0x00000030
        /*0160*/ 	.short	0x0100
        /*0162*/ 	.byte	0x08
	.zero		1


	//   ....[13]....
        /*0164*/ 	.word	0x00000320
        /*0168*/ 	.word	0x000000ff
        /*016c*/ 	.word	0x00000158
        /*0170*/ 	.short	0x0100
        /*0172*/ 	.byte	0x08
	.zero		1


	//   ....[14]....
        /*0174*/ 	.word	0x00000330
        /*0178*/ 	.word	0x000000ff
        /*017c*/ 	.word	0x00000038
        /*0180*/ 	.short	0x0100
        /*0182*/ 	.byte	0x08
	.zero		1


	//   ....[15]....
        /*0184*/ 	.word	0x00000340
        /*0188*/ 	.word	0x000000ff
        /*018c*/ 	.word	0x00000160
        /*0190*/ 	.short	0x0100
        /*0192*/ 	.byte	0x08
	.zero		1


	//   ....[16]....
        /*0194*/ 	.word	0x00000350
        /*0198*/ 	.word	0x000000ff
        /*019c*/ 	.word	0x00000040
        /*01a0*/ 	.short	0x0100
        /*01a2*/ 	.byte	0x08
	.zero		1


	//   ....[17]....
        /*01a4*/ 	.word	0x00000360
        /*01a8*/ 	.word	0x000000ff
        /*01ac*/ 	.word	0x00000168
        /*01b0*/ 	.short	0x0100
        /*01b2*/ 	.byte	0x08
	.zero		1


	//   ....[18]....
        /*01b4*/ 	.word	0x00000370
        /*01b8*/ 	.word	0x000000ff
        /*01bc*/ 	.word	0x00000048
        /*01c0*/ 	.short	0x0100
        /*01c2*/ 	.byte	0x08
	.zero		1


	//   ....[19]....
        /*01c4*/ 	.word	0x00000380
        /*01c8*/ 	.word	0x000000ff
        /*01cc*/ 	.word	0x00000170
        /*01d0*/ 	.short	0x0100
        /*01d2*/ 	.byte	0x08
	.zero		1


	//   ....[20]....
        /*01d4*/ 	.word	0x00000390
        /*01d8*/ 	.word	0x000000ff
        /*01dc*/ 	.word	0x00000050
        /*01e0*/ 	.short	0x0100
        /*01e2*/ 	.byte	0x08
	.zero		1


	//   ....[21]....
        /*01e4*/ 	.word	0x000003a0
        /*01e8*/ 	.word	0x000000ff
        /*01ec*/ 	.word	0x00000178
        /*01f0*/ 	.short	0x0100
        /*01f2*/ 	.byte	0x08
	.zero		1


	//   ....[22]....
        /*01f4*/ 	.word	0x000003b0
        /*01f8*/ 	.word	0x000000ff
        /*01fc*/ 	.word	0x00000058
        /*0200*/ 	.short	0x0100
        /*0202*/ 	.byte	0x08
	.zero		1


	//   ....[23]....
        /*0204*/ 	.word	0x000003c0
        /*0208*/ 	.word	0x000000ff
        /*020c*/ 	.word	0x00000180
        /*0210*/ 	.short	0x0100
        /*0212*/ 	.byte	0x08
	.zero		1


	//   ....[24]....
        /*0214*/ 	.word	0x000003d0
        /*0218*/ 	.word	0x000000ff
        /*021c*/ 	.word	0x00000060
        /*0220*/ 	.short	0x0100
        /*0222*/ 	.byte	0x08
	.zero		1


	//   ....[25]....
        /*0224*/ 	.word	0x000003e0
        /*0228*/ 	.word	0x000000ff
        /*022c*/ 	.word	0x00000188
        /*0230*/ 	.short	0x0100
        /*0232*/ 	.byte	0x08
	.zero		1


	//   ....[26]....
        /*0234*/ 	.word	0x000003f0
        /*0238*/ 	.word	0x000000ff
        /*023c*/ 	.word	0x00000068
        /*0240*/ 	.short	0x0100
        /*0242*/ 	.byte	0x08
	.zero		1


	//   ....[27]....
        /*0244*/ 	.word	0x00000400
        /*0248*/ 	.word	0x000000ff
        /*024c*/ 	.word	0x00000190
        /*0250*/ 	.short	0x0100
        /*0252*/ 	.byte	0x08
	.zero		1


	//   ....[28]....
        /*0254*/ 	.word	0x00000410
        /*0258*/ 	.word	0x000000ff
        /*025c*/ 	.word	0x00000070
        /*0260*/ 	.short	0x0100
        /*0262*/ 	.byte	0x08
	.zero		1


	//   ....[29]....
        /*0264*/ 	.word	0x00000420
        /*0268*/ 	.word	0x000000ff
        /*026c*/ 	.word	0x00000198
        /*0270*/ 	.short	0x0100
        /*0272*/ 	.byte	0x08
	.zero		1


	//   ....[30]....
        /*0274*/ 	.word	0x00000430
        /*0278*/ 	.word	0x000000ff
        /*027c*/ 	.word	0x00000078
        /*0280*/ 	.short	0x0100
        /*0282*/ 	.byte	0x08
	.zero		1


	//   ....[31]....
        /*0284*/ 	.word	0x00000440
        /*0288*/ 	.word	0x000000ff
        /*028c*/ 	.word	0x000001a0
        /*0290*/ 	.short	0x0100
        /*0292*/ 	.byte	0x08
	.zero		1


	//   ....[32]....
        /*0294*/ 	.word	0x00000450
        /*0298*/ 	.word	0x000000ff
        /*029c*/ 	.word	0x00000080
        /*02a0*/ 	.short	0x0100
        /*02a2*/ 	.byte	0x08
	.zero		1


	//   ....[33]....
        /*02a4*/ 	.word	0x00000460
        /*02a8*/ 	.word	0x000000ff
        /*02ac*/ 	.word	0x000001a8
        /*02b0*/ 	.short	0x0100
        /*02b2*/ 	.byte	0x08
	.zero		1


	//   ....[34]....
        /*02b4*/ 	.word	0x00000470
        /*02b8*/ 	.word	0x000000ff
        /*02bc*/ 	.word	0x00000088
        /*02c0*/ 	.short	0x0100
        /*02c2*/ 	.byte	0x08
	.zero		1


	//   ....[35]....
        /*02c4*/ 	.word	0x00000480
        /*02c8*/ 	.word	0x000000ff
        /*02cc*/ 	.word	0x000001b0
        /*02d0*/ 	.short	0x0100
        /*02d2*/ 	.byte	0x08
	.zero		1


	//   ....[36]....
        /*02d4*/ 	.word	0x00000490
        /*02d8*/ 	.word	0x000000ff
        /*02dc*/ 	.word	0x00000090
        /*02e0*/ 	.short	0x0100
        /*02e2*/ 	.byte	0x08
	.zero		1


	//   ....[37]....
        /*02e4*/ 	.word	0x000004a0
        /*02e8*/ 	.word	0x000000ff
        /*02ec*/ 	.word	0x000001b8
        /*02f0*/ 	.short	0x0100
        /*02f2*/ 	.byte	0x08
	.zero		1


	//   ....[38]....
        /*02f4*/ 	.word	0x000004b0
        /*02f8*/ 	.word	0x000000ff
        /*02fc*/ 	.word	0x00000098
        /*0300*/ 	.short	0x0100
        /*0302*/ 	.byte	0x08
	.zero		1


	//   ....[39]....
        /*0304*/ 	.word	0x000004c0
        /*0308*/ 	.word	0x000000ff
        /*030c*/ 	.word	0x000001c0
        /*0310*/ 	.short	0x0100
        /*0312*/ 	.byte	0x08
	.zero		1


	//   ....[40]....
        /*0314*/ 	.word	0x000004d0
        /*0318*/ 	.word	0x000000ff
        /*031c*/ 	.word	0x000000a0
        /*0320*/ 	.short	0x0100
        /*0322*/ 	.byte	0x08
	.zero		1


	//   ....[41]....
        /*0324*/ 	.word	0x000004e0
        /*0328*/ 	.word	0x000000ff
        /*032c*/ 	.word	0x000001c8
        /*0330*/ 	.short	0x0100
        /*0332*/ 	.byte	0x08
	.zero		1


	//   ....[42]....
        /*0334*/ 	.word	0x000004f0
        /*0338*/ 	.word	0x000000ff
        /*033c*/ 	.word	0x000000a8
        /*0340*/ 	.short	0x0100
        /*0342*/ 	.byte	0x08
	.zero		1


	//   ....[43]....
        /*0344*/ 	.word	0x00000500
        /*0348*/ 	.word	0x000000ff
        /*034c*/ 	.word	0x000001d0
        /*0350*/ 	.short	0x0100
        /*0352*/ 	.byte	0x08
	.zero		1


	//   ....[44]....
        /*0354*/ 	.word	0x00000510
        /*0358*/ 	.word	0x000000ff
        /*035c*/ 	.word	0x000000b0
        /*0360*/ 	.short	0x0100
        /*0362*/ 	.byte	0x08
	.zero		1


	//   ....[45]....
        /*0364*/ 	.word	0x00000520
        /*0368*/ 	.word	0x000000ff
        /*036c*/ 	.word	0x000001d8
        /*0370*/ 	.short	0x0100
        /*0372*/ 	.byte	0x08
	.zero		1


	//   ....[46]....
        /*0374*/ 	.word	0x00000530
        /*0378*/ 	.word	0x000000ff
        /*037c*/ 	.word	0x000000b8
        /*0380*/ 	.short	0x0100
        /*0382*/ 	.byte	0x08
	.zero		1


	//   ....[47]....
        /*0384*/ 	.word	0x00000540
        /*0388*/ 	.word	0x000000ff
        /*038c*/ 	.word	0x000001e0
        /*0390*/ 	.short	0x0100
        /*0392*/ 	.byte	0x08
	.zero		1


	//   ....[48]....
        /*0394*/ 	.word	0x00000550
        /*0398*/ 	.word	0x000000ff
        /*039c*/ 	.word	0x000000c0
        /*03a0*/ 	.short	0x0100
        /*03a2*/ 	.byte	0x08
	.zero		1


	//   ....[49]....
        /*03a4*/ 	.word	0x00000560
        /*03a8*/ 	.word	0x000000ff
        /*03ac*/ 	.word	0x000001e8
        /*03b0*/ 	.short	0x0100
        /*03b2*/ 	.byte	0x08
	.zero		1


	//   ....[50]....
        /*03b4*/ 	.word	0x00000570
        /*03b8*/ 	.word	0x000000ff
        /*03bc*/ 	.word	0x000000c8
        /*03c0*/ 	.short	0x0100
        /*03c2*/ 	.byte	0x08
	.zero		1


	//   ....[51]....
        /*03c4*/ 	.word	0x00000580
        /*03c8*/ 	.word	0x000000ff
        /*03cc*/ 	.word	0x000001f0
        /*03d0*/ 	.short	0x0100
        /*03d2*/ 	.byte	0x08
	.zero		1


	//   ....[52]....
        /*03d4*/ 	.word	0x00000590
        /*03d8*/ 	.word	0x000000ff
        /*03dc*/ 	.word	0x000000d0
        /*03e0*/ 	.short	0x0100
        /*03e2*/ 	.byte	0x08
	.zero		1


	//   ....[53]....
        /*03e4*/ 	.word	0x000005a0
        /*03e8*/ 	.word	0x000000ff
        /*03ec*/ 	.word	0x000001f8
        /*03f0*/ 	.short	0x0100
        /*03f2*/ 	.byte	0x08
	.zero		1


	//   ....[54]....
        /*03f4*/ 	.word	0x000005b0
        /*03f8*/ 	.word	0x000000ff
        /*03fc*/ 	.word	0x000000d8
        /*0400*/ 	.short	0x0100
        /*0402*/ 	.byte	0x08
	.zero		1


	//   ....[55]....
        /*0404*/ 	.word	0x000005c0
        /*0408*/ 	.word	0x000000ff
        /*040c*/ 	.word	0x00000200
        /*0410*/ 	.short	0x0100
        /*0412*/ 	.byte	0x08
	.zero		1


	//   ....[56]....
        /*0414*/ 	.word	0x000005d0
        /*0418*/ 	.word	0x000000ff
        /*041c*/ 	.word	0x000000e0
        /*0420*/ 	.short	0x0100
        /*0422*/ 	.byte	0x08
	.zero		1


	//   ....[57]....
        /*0424*/ 	.word	0x000005e0
        /*0428*/ 	.word	0x000000ff
        /*042c*/ 	.word	0x00000208
        /*0430*/ 	.short	0x0100
        /*0432*/ 	.byte	0x08
	.zero		1


	//   ....[58]....
        /*0434*/ 	.word	0x000005f0
        /*0438*/ 	.word	0x000000ff
        /*043c*/ 	.word	0x000000e8
        /*0440*/ 	.short	0x0100
        /*0442*/ 	.byte	0x08
	.zero		1


	//   ....[59]....
        /*0444*/ 	.word	0x00000600
        /*0448*/ 	.word	0x000000ff
        /*044c*/ 	.word	0x00000210
        /*0450*/ 	.short	0x0100
        /*0452*/ 	.byte	0x08
	.zero		1


	//   ....[60]....
        /*0454*/ 	.word	0x00000610
        /*0458*/ 	.word	0x000000ff
        /*045c*/ 	.word	0x000000f0
        /*0460*/ 	.short	0x0100
        /*0462*/ 	.byte	0x08
	.zero		1


	//   ....[61]....
        /*0464*/ 	.word	0x00000620
        /*0468*/ 	.word	0x000000ff
        /*046c*/ 	.word	0x00000218
        /*0470*/ 	.short	0x0100
        /*0472*/ 	.byte	0x08
	.zero		1


	//   ....[62]....
        /*0474*/ 	.word	0x00000630
        /*0478*/ 	.word	0x000000ff
        /*047c*/ 	.word	0x000000f8
        /*0480*/ 	.short	0x0100
        /*0482*/ 	.byte	0x08
	.zero		1


	//   ....[63]....
        /*0484*/ 	.word	0x00000640
        /*0488*/ 	.word	0x000000ff
        /*048c*/ 	.word	0x00000220
        /*0490*/ 	.short	0x0100
        /*0492*/ 	.byte	0x08
	.zero		1


	//   ....[64]....
        /*0494*/ 	.word	0x00000650
        /*0498*/ 	.word	0x000000ff
        /*049c*/ 	.word	0x00000100
        /*04a0*/ 	.short	0x0100
        /*04a2*/ 	.byte	0x08
	.zero		1


	//   ....[65]....
        /*04a4*/ 	.word	0x00000660
        /*04a8*/ 	.word	0x000000ff
        /*04ac*/ 	.word	0x00000228
        /*04b0*/ 	.short	0x0100
        /*04b2*/ 	.byte	0x08
	.zero		1


	//   ....[66]....
        /*04b4*/ 	.word	0x00000670
        /*04b8*/ 	.word	0x000000ff
        /*04bc*/ 	.word	0x00000108
        /*04c0*/ 	.short	0x0100
        /*04c2*/ 	.byte	0x08
	.zero		1


	//   ....[67]....
        /*04c4*/ 	.word	0x00000680
        /*04c8*/ 	.word	0x000000ff
        /*04cc*/ 	.word	0x00000230
        /*04d0*/ 	.short	0x0100
        /*04d2*/ 	.byte	0x08
	.zero		1


	//   ....[68]....
        /*04d4*/ 	.word	0x00000690
        /*04d8*/ 	.word	0x000000ff
        /*04dc*/ 	.word	0x00000110
        /*04e0*/ 	.short	0x0100
        /*04e2*/ 	.byte	0x08
	.zero		1


	//   ....[69]....
        /*04e4*/ 	.word	0x000006a0
        /*04e8*/ 	.word	0x000000ff
        /*04ec*/ 	.word	0x00000238
        /*04f0*/ 	.short	0x0100
        /*04f2*/ 	.byte	0x08
	.zero		1


	//   ....[70]....
        /*04f4*/ 	.word	0x000006b0
        /*04f8*/ 	.word	0x000000ff
        /*04fc*/ 	.word	0x00000118
        /*0500*/ 	.short	0x0100
        /*0502*/ 	.byte	0x08
	.zero		1


	//   ....[71]....
        /*0504*/ 	.word	0x000006c0
        /*0508*/ 	.word	0x000000ff
        /*050c*/ 	.word	0x00000240
        /*0510*/ 	.short	0x0100
        /*0512*/ 	.byte	0x08
	.zero		1


	//   ....[72]....
        /*0514*/ 	.word	0x000006d0
        /*0518*/ 	.word	0x000000ff
        /*051c*/ 	.word	0x00000120
        /*0520*/ 	.short	0x0100
        /*0522*/ 	.byte	0x08
	.zero		1


	//   ....[73]....
        /*0524*/ 	.word	0x000006e0
        /*0528*/ 	.word	0x000000ff
        /*052c*/ 	.word	0x00000248
        /*0530*/ 	.short	0x0100
        /*0532*/ 	.byte	0x08
	.zero		1


	//   ....[74]....
        /*0534*/ 	.word	0x00000c20
        /*0538*/ 	.word	0x000000ff
        /*053c*/ 	.word	0x00000280
        /*0540*/ 	.short	0x0100
        /*0542*/ 	.byte	0x08
	.zero		1


	//   ....[75]....
        /*0544*/ 	.word	0x00000cd0
        /*0548*/ 	.word	0x000000ff
        /*054c*/ 	.word	0x00000288
        /*0550*/ 	.short	0x0100
        /*0552*/ 	.byte	0x08
	.zero		1


	//   ....[76]....
        /*0554*/ 	.word	0x00000d40
        /*0558*/ 	.word	0x000000ff
        /*055c*/ 	.word	0x00000260
        /*0560*/ 	.short	0x0100
        /*0562*/ 	.byte	0x09
	.zero		1


	//   ....[77]....
        /*0564*/ 	.word	0x00000d50
        /*0568*/ 	.word	0x000000ff
        /*056c*/ 	.word	0x00000268
        /*0570*/ 	.short	0x0100
        /*0572*/ 	.byte	0x09
	.zero		1


	//   ....[78]....
        /*0574*/ 	.word	0x00000d60
        /*0578*/ 	.word	0x000000ff
        /*057c*/ 	.word	0x00000270
        /*0580*/ 	.short	0x0100
        /*0582*/ 	.byte	0x09
	.zero		1


	//   ....[79]....
        /*0584*/ 	.word	0x00000d70
        /*0588*/ 	.word	0x000000ff
        /*058c*/ 	.word	0x00000278
        /*0590*/ 	.short	0x0100
        /*0592*/ 	.byte	0x09
	.zero		1


	//   ....[80]....
        /*0594*/ 	.word	0x00001af0
        /*0598*/ 	.word	0x000000ff
        /*059c*/ 	.word	0xfffffff8
        /*05a0*/ 	.short	0x010a
        /*05a2*/ 	.byte	0x0b
	.zero		1


	//   ....[81]....
        /*05a4*/ 	.word	0x00001fd0
        /*05a8*/ 	.word	0x000000ff
        /*05ac*/ 	.word	0x00000000
        /*05b0*/ 	.short	0x010a
        /*05b2*/ 	.byte	0x06
	.zero		1


	//   ....[82]....
        /*05b4*/ 	.word	0x00002010
        /*05b8*/ 	.word	0x000000ff
        /*05bc*/ 	.word	0x00000000
        /*05c0*/ 	.short	0x010a
        /*05c2*/ 	.byte	0x06
	.zero		1


	//   ....[83]....
        /*05c4*/ 	.word	0x000028c0
        /*05c8*/ 	.word	0x000000ff
        /*05cc*/ 	.word	0x00000000
        /*05d0*/ 	.short	0x010a
        /*05d2*/ 	.byte	0x10
	.zero		1


	//   ....[84]....
        /*05d4*/ 	.word	0x00002900
        /*05d8*/ 	.word	0x000000ff
        /*05dc*/ 	.word	0x00000000
        /*05e0*/ 	.short	0x010a
        /*05e2*/ 	.byte	0x10
	.zero		1


	//   ....[85]....
        /*05e4*/ 	.word	0x00002f10
        /*05e8*/ 	.word	0x00000015
        /*05ec*/ 	.word	0x00000000
        /*05f0*/ 	.short	0x0101
        /*05f2*/ 	.byte	0x3f
	.zero		1


	//   ....[86]....
        /*05f4*/ 	.word	0x00003490
        /*05f8*/ 	.word	0x00000013
        /*05fc*/ 	.word	0x00000000
        /*0600*/ 	.short	0x0101
        /*0602*/ 	.byte	0x16
	.zero		1


	//   ....[87]....
        /*0604*/ 	.word	0x000035d0
        /*0608*/ 	.word	0x00000012
        /*060c*/ 	.word	0x00000000
        /*0610*/ 	.short	0x0101
        /*0612*/ 	.byte	0x3f
	.zero		1


	//   ....[88]....
        /*0614*/ 	.word	0x00003690
        /*0618*/ 	.word	0x000000ff
        /*061c*/ 	.word	0x00000008
        /*0620*/ 	.short	0x010a
        /*0622*/ 	.byte	0x0b
	.zero		1


	//   ....[89]....
        /*0624*/ 	.word	0x00007f50
        /*0628*/ 	.word	0x00000004
        /*062c*/ 	.word	0x00000000
        /*0630*/ 	.short	0x0101
        /*0632*/ 	.byte	0x16
	.zero		1


	//   ....[90]....
        /*0634*/ 	.word	0x000089a0
        /*0638*/ 	.word	0x00000013
        /*063c*/ 	.word	0x00000128
        /*0640*/ 	.short	0x010a
        /*0642*/ 	.byte	0x3f
	.zero		1


	//   ....[91]....
        /*0644*/ 	.word	0x00008dc0
        /*0648*/ 	.word	0x0000000a
        /*064c*/ 	.word	0x00000288
        /*0650*/ 	.short	0x0101
        /*0652*/ 	.byte	0x3f
	.zero		1


	//   ....[92]....
        /*0654*/ 	.word	0x000094d0
        /*0658*/ 	.word	0x00000005
        /*065c*/ 	.word	0x00000000
        /*0660*/ 	.short	0x010a
        /*0662*/ 	.byte	0x3f
	.zero		1


	//   ....[93]....
        /*0664*/ 	.word	0x00009550
        /*0668*/ 	.word	0x00000007
        /*066c*/ 	.word	0x00000000
        /*0670*/ 	.short	0x010a
        /*0672*/ 	.byte	0x3f
	.zero		1


	//   ....[94]....
        /*0674*/ 	.word	0x000095e0
        /*0678*/ 	.word	0x00000006
        /*067c*/ 	.word	0x00000000
        /*0680*/ 	.short	0x010a
        /*0682*/ 	.byte	0x3f
	.zero		1


	//   ....[95]....
        /*0684*/ 	.word	0x00009670
        /*0688*/ 	.word	0x00000009
        /*068c*/ 	.word	0x00000000
        /*0690*/ 	.short	0x010a
        /*0692*/ 	.byte	0x3f
	.zero		1


	//   ....[96]....
        /*0694*/ 	.word	0x00009700
        /*0698*/ 	.word	0x00000006
        /*069c*/ 	.word	0x00000000
        /*06a0*/ 	.short	0x010a
        /*06a2*/ 	.byte	0x3f
	.zero		1


	//   ....[97]....
        /*06a4*/ 	.word	0x00009790
        /*06a8*/ 	.word	0x00000009
        /*06ac*/ 	.word	0x00000000
        /*06b0*/ 	.short	0x010a
        /*06b2*/ 	.byte	0x3f
	.zero		1


	//   ....[98]....
        /*06b4*/ 	.word	0x00009820
        /*06b8*/ 	.word	0x00000006
        /*06bc*/ 	.word	0x00000000
        /*06c0*/ 	.short	0x010a
        /*06c2*/ 	.byte	0x3f
	.zero		1


	//   ....[99]....
        /*06c4*/ 	.word	0x000098b0
        /*06c8*/ 	.word	0x00000009
        /*06cc*/ 	.word	0x00000000
        /*06d0*/ 	.short	0x010a
        /*06d2*/ 	.byte	0x3f
	.zero		1


	//   ....[100]....
        /*06d4*/ 	.word	0x00009940
        /*06d8*/ 	.word	0x00000006
        /*06dc*/ 	.word	0x00000000
        /*06e0*/ 	.short	0x010a
        /*06e2*/ 	.byte	0x3f
	.zero		1


	//   ....[101]....
        /*06e4*/ 	.word	0x000099d0
        /*06e8*/ 	.word	0x00000009
        /*06ec*/ 	.word	0x00000000
        /*06f0*/ 	.short	0x010a
        /*06f2*/ 	.byte	0x3f
	.zero		1


	//   ....[102]....
        /*06f4*/ 	.word	0x00009a60
        /*06f8*/ 	.word	0x00000006
        /*06fc*/ 	.word	0x00000000
        /*0700*/ 	.short	0x010a
        /*0702*/ 	.byte	0x3f
	.zero		1


	//   ....[103]....
        /*0704*/ 	.word	0x00009af0
        /*0708*/ 	.word	0x00000009
        /*070c*/ 	.word	0x00000000
        /*0710*/ 	.short	0x010a
        /*0712*/ 	.byte	0x3f
	.zero		1


	//   ....[104]....
        /*0714*/ 	.word	0x00009b80
        /*0718*/ 	.word	0x00000006
        /*071c*/ 	.word	0x00000000
        /*0720*/ 	.short	0x010a
        /*0722*/ 	.byte	0x3f
	.zero		1


	//   ....[105]....
        /*0724*/ 	.word	0x00009c10
        /*0728*/ 	.word	0x00000009
        /*072c*/ 	.word	0x00000000
        /*0730*/ 	.short	0x010a
        /*0732*/ 	.byte	0x3f
	.zero		1


	//   ....[106]....
        /*0734*/ 	.word	0x00009ca0
        /*0738*/ 	.word	0x00000006
        /*073c*/ 	.word	0x00000000
        /*0740*/ 	.short	0x010a
        /*0742*/ 	.byte	0x3f
	.zero		1


	//   ....[107]....
        /*0744*/ 	.word	0x00009d30
        /*0748*/ 	.word	0x00000009
        /*074c*/ 	.word	0x00000000
        /*0750*/ 	.short	0x010a
        /*0752*/ 	.byte	0x3f
	.zero		1


	//   ....[108]....
        /*0754*/ 	.word	0x00009dc0
        /*0758*/ 	.word	0x00000006
        /*075c*/ 	.word	0x00000000
        /*0760*/ 	.short	0x010a
        /*0762*/ 	.byte	0x3f
	.zero		1


	//   ....[109]....
        /*0764*/ 	.word	0x00009e50
        /*0768*/ 	.word	0x00000009
        /*076c*/ 	.word	0x00000000
        /*0770*/ 	.short	0x010a
        /*0772*/ 	.byte	0x3f
	.zero		1


	//   ....[110]....
        /*0774*/ 	.word	0x00009ee0
        /*0778*/ 	.word	0x00000006
        /*077c*/ 	.word	0x00000000
        /*0780*/ 	.short	0x010a
        /*0782*/ 	.byte	0x3f
	.zero		1


	//   ....[111]....
        /*0784*/ 	.word	0x00009f70
        /*0788*/ 	.word	0x00000009
        /*078c*/ 	.word	0x00000000
        /*0790*/ 	.short	0x010a
        /*0792*/ 	.byte	0x3f
	.zero		1


	//   ....[112]....
        /*0794*/ 	.word	0x0000a000
        /*0798*/ 	.word	0x00000006
        /*079c*/ 	.word	0x00000000
        /*07a0*/ 	.short	0x010a
        /*07a2*/ 	.byte	0x3f
	.zero		1


	//   ....[113]....
        /*07a4*/ 	.word	0x0000a090
        /*07a8*/ 	.word	0x00000009
        /*07ac*/ 	.word	0x00000000
        /*07b0*/ 	.short	0x010a
        /*07b2*/ 	.byte	0x3f
	.zero		1


	//   ....[114]....
        /*07b4*/ 	.word	0x0000a120
        /*07b8*/ 	.word	0x00000006
        /*07bc*/ 	.word	0x00000000
        /*07c0*/ 	.short	0x010a
        /*07c2*/ 	.byte	0x3f
	.zero		1


	//   ....[115]....
        /*07c4*/ 	.word	0x0000a1b0
        /*07c8*/ 	.word	0x00000009
        /*07cc*/ 	.word	0x00000000
        /*07d0*/ 	.short	0x010a
        /*07d2*/ 	.byte	0x3f
	.zero		1


	//   ....[116]....
        /*07d4*/ 	.word	0x0000a240
        /*07d8*/ 	.word	0x00000006
        /*07dc*/ 	.word	0x00000000
        /*07e0*/ 	.short	0x010a
        /*07e2*/ 	.byte	0x3f
	.zero		1


	//   ....[117]....
        /*07e4*/ 	.word	0x0000a2d0
        /*07e8*/ 	.word	0x00000009
        /*07ec*/ 	.word	0x00000000
        /*07f0*/ 	.short	0x010a
        /*07f2*/ 	.byte	0x3f
	.zero		1


	//   ....[118]....
        /*07f4*/ 	.word	0x0000a360
        /*07f8*/ 	.word	0x00000006
        /*07fc*/ 	.word	0x00000000
        /*0800*/ 	.short	0x010a
        /*0802*/ 	.byte	0x3f
	.zero		1


	//   ....[119]....
        /*0804*/ 	.word	0x0000a3f0
        /*0808*/ 	.word	0x00000009
        /*080c*/ 	.word	0x00000000
        /*0810*/ 	.short	0x010a
        /*0812*/ 	.byte	0x3f
	.zero		1


	//   ....[120]....
        /*0814*/ 	.word	0x0000a480
        /*0818*/ 	.word	0x00000006
        /*081c*/ 	.word	0x00000000
        /*0820*/ 	.short	0x010a
        /*0822*/ 	.byte	0x3f
	.zero		1


	//   ....[121]....
        /*0824*/ 	.word	0x0000a510
        /*0828*/ 	.word	0x00000009
        /*082c*/ 	.word	0x00000000
        /*0830*/ 	.short	0x010a
        /*0832*/ 	.byte	0x3f
	.zero		1


	//   ....[122]....
        /*0834*/ 	.word	0x0000a5a0
        /*0838*/ 	.word	0x00000006
        /*083c*/ 	.word	0x00000000
        /*0840*/ 	.short	0x010a
        /*0842*/ 	.byte	0x3f
	.zero		1


	//   ....[123]....
        /*0844*/ 	.word	0x0000a630
        /*0848*/ 	.word	0x00000009
        /*084c*/ 	.word	0x00000000
        /*0850*/ 	.short	0x010a
        /*0852*/ 	.byte	0x3f
	.zero		1


	//   ....[124]....
        /*0854*/ 	.word	0x0000a6c0
        /*0858*/ 	.word	0x00000006
        /*085c*/ 	.word	0x00000000
        /*0860*/ 	.short	0x010a
        /*0862*/ 	.byte	0x3f
	.zero		1


	//   ....[125]....
        /*0864*/ 	.word	0x0000a750
        /*0868*/ 	.word	0x00000009
        /*086c*/ 	.word	0x00000000
        /*0870*/ 	.short	0x010a
        /*0872*/ 	.byte	0x3f
	.zero		1


	//   ....[126]....
        /*0874*/ 	.word	0x0000a7e0
        /*0878*/ 	.word	0x00000008
        /*087c*/ 	.word	0x00000000
        /*0880*/ 	.short	0x010a
        /*0882*/ 	.byte	0x3f
	.zero		1


	//   ....[127]....
        /*0884*/ 	.word	0x0000a870
        /*0888*/ 	.word	0x0000000b
        /*088c*/ 	.word	0x00000000
        /*0890*/ 	.short	0x010a
        /*0892*/ 	.byte	0x3f
	.zero		1


	//   ....[128]....
        /*0894*/ 	.word	0x0000a900
        /*0898*/ 	.word	0x00000003
        /*089c*/ 	.word	0x00000000
        /*08a0*/ 	.short	0x010a
        /*08a2*/ 	.byte	0x3f
	.zero		1


	//   ....[129]....
        /*08a4*/ 	.word	0x0000a970
        /*08a8*/ 	.word	0x00000013
        /*08ac*/ 	.word	0xfffffff8
        /*08b0*/ 	.short	0x010a
        /*08b2*/ 	.byte	0x3f
	.zero		1


	//   ....[130]....
        /*08b4*/ 	.word	0x0000a9d0
        /*08b8*/ 	.word	0x00000013
        /*08bc*/ 	.word	0x00000000
        /*08c0*/ 	.short	0x010a
        /*08c2*/ 	.byte	0x3f
	.zero		1


	//   ....[131]....
        /*08c4*/ 	.word	0x0000aa30
        /*08c8*/ 	.word	0x00000015
        /*08cc*/ 	.word	0x00000000
        /*08d0*/ 	.short	0x010a
        /*08d2*/ 	.byte	0x3f
	.zero		1


	//   ....[132]....
        /*08d4*/ 	.word	0x0000aa90
        /*08d8*/ 	.word	0x00000013
        /*08dc*/ 	.word	0x00000008
        /*08e0*/ 	.short	0x010a
        /*08e2*/ 	.byte	0x3f
	.zero		1


	//   ....[133]....
        /*08e4*/ 	.word	0x0000ab60
        /*08e8*/ 	.word	0x00000013
        /*08ec*/ 	.word	0x00000128
        /*08f0*/ 	.short	0x010a
        /*08f2*/ 	.byte	0x3f
	.zero		1


	//   ....[134]....
        /*08f4*/ 	.word	0x0000ac40
        /*08f8*/ 	.word	0x00000005
        /*08fc*/ 	.word	0x00000000
        /*0900*/ 	.short	0x010a
        /*0902*/ 	.byte	0x3f
	.zero		1


	//   ....[135]....
        /*0904*/ 	.word	0x0000ac90
        /*0908*/ 	.word	0x00000007
        /*090c*/ 	.word	0x00000000
        /*0910*/ 	.short	0x010a
        /*0912*/ 	.byte	0x3f
	.zero		1


	//   ....[136]....
        /*0914*/ 	.word	0x0000ace0
        /*0918*/ 	.word	0x00000006
        /*091c*/ 	.word	0x00000000
        /*0920*/ 	.short	0x010a
        /*0922*/ 	.byte	0x3f
	.zero		1


	//   ....[137]....
        /*0924*/ 	.word	0x0000ad30
        /*0928*/ 	.word	0x00000009
        /*092c*/ 	.word	0x00000000
        /*0930*/ 	.short	0x010a
        /*0932*/ 	.byte	0x3f
	.zero		1


	//   ....[138]....
        /*0934*/ 	.word	0x0000ad80
        /*0938*/ 	.word	0x00000006
        /*093c*/ 	.word	0x00000000
        /*0940*/ 	.short	0x010a
        /*0942*/ 	.byte	0x3f
	.zero		1


	//   ....[139]....
        /*0944*/ 	.word	0x0000add0
        /*0948*/ 	.word	0x00000009
        /*094c*/ 	.word	0x00000000
        /*0950*/ 	.short	0x010a
        /*0952*/ 	.byte	0x3f
	.zero		1


	//   ....[140]....
        /*0954*/ 	.word	0x0000ae20
        /*0958*/ 	.word	0x00000006
        /*095c*/ 	.word	0x00000000
        /*0960*/ 	.short	0x010a
        /*0962*/ 	.byte	0x3f
	.zero		1


	//   ....[141]....
        /*0964*/ 	.word	0x0000ae70
        /*0968*/ 	.word	0x00000009
        /*096c*/ 	.word	0x00000000
        /*0970*/ 	.short	0x010a
        /*0972*/ 	.byte	0x3f
	.zero		1


	//   ....[142]....
        /*0974*/ 	.word	0x0000aec0
        /*0978*/ 	.word	0x00000006
        /*097c*/ 	.word	0x00000000
        /*0980*/ 	.short	0x010a
        /*0982*/ 	.byte	0x3f
	.zero		1


	//   ....[143]....
        /*0984*/ 	.word	0x0000af10
        /*0988*/ 	.word	0x00000009
        /*098c*/ 	.word	0x00000000
        /*0990*/ 	.short	0x010a
        /*0992*/ 	.byte	0x3f
	.zero		1


	//   ....[144]....
        /*0994*/ 	.word	0x0000af60
        /*0998*/ 	.word	0x00000006
        /*099c*/ 	.word	0x00000000
        /*09a0*/ 	.short	0x010a
        /*09a2*/ 	.byte	0x3f
	.zero		1


	//   ....[145]....
        /*09a4*/ 	.word	0x0000afb0
        /*09a8*/ 	.word	0x00000009
        /*09ac*/ 	.word	0x00000000
        /*09b0*/ 	.short	0x010a
        /*09b2*/ 	.byte	0x3f
	.zero		1


	//   ....[146]....
        /*09b4*/ 	.word	0x0000b000
        /*09b8*/ 	.word	0x00000006
        /*09bc*/ 	.word	0x00000000
        /*09c0*/ 	.short	0x010a
        /*09c2*/ 	.byte	0x3f
	.zero		1


	//   ....[147]....
        /*09c4*/ 	.word	0x0000b050
        /*09c8*/ 	.word	0x00000009
        /*09cc*/ 	.word	0x00000000
        /*09d0*/ 	.short	0x010a
        /*09d2*/ 	.byte	0x3f
	.zero		1


	//   ....[148]....
        /*09d4*/ 	.word	0x0000b0a0
        /*09d8*/ 	.word	0x00000006
        /*09dc*/ 	.word	0x00000000
        /*09e0*/ 	.short	0x010a
        /*09e2*/ 	.byte	0x3f
	.zero		1


	//   ....[149]....
        /*09e4*/ 	.word	0x0000b0f0
        /*09e8*/ 	.word	0x00000009
        /*09ec*/ 	.word	0x00000000
        /*09f0*/ 	.short	0x010a
        /*09f2*/ 	.byte	0x3f
	.zero		1


	//   ....[150]....
        /*09f4*/ 	.word	0x0000b140
        /*09f8*/ 	.word	0x00000006
        /*09fc*/ 	.word	0x00000000
        /*0a00*/ 	.short	0x010a
        /*0a02*/ 	.byte	0x3f
	.zero		1


	//   ....[151]....
        /*0a04*/ 	.word	0x0000b190
        /*0a08*/ 	.word	0x00000009
        /*0a0c*/ 	.word	0x00000000
        /*0a10*/ 	.short	0x010a
        /*0a12*/ 	.byte	0x3f
	.zero		1


	//   ....[152]....
        /*0a14*/ 	.word	0x0000b1e0
        /*0a18*/ 	.word	0x00000006
        /*0a1c*/ 	.word	0x00000000
        /*0a20*/ 	.short	0x010a
        /*0a22*/ 	.byte	0x3f
	.zero		1


	//   ....[153]....
        /*0a24*/ 	.word	0x0000b230
        /*0a28*/ 	.word	0x00000009
        /*0a2c*/ 	.word	0x00000000
        /*0a30*/ 	.short	0x010a
        /*0a32*/ 	.byte	0x3f
	.zero		1


	//   ....[154]....
        /*0a34*/ 	.word	0x0000b280
        /*0a38*/ 	.word	0x00000006
        /*0a3c*/ 	.word	0x00000000
        /*0a40*/ 	.short	0x010a
        /*0a42*/ 	.byte	0x3f
	.zero		1


	//   ....[155]....
        /*0a44*/ 	.word	0x0000b2d0
        /*0a48*/ 	.word	0x00000009
        /*0a4c*/ 	.word	0x00000000
        /*0a50*/ 	.short	0x010a
        /*0a52*/ 	.byte	0x3f
	.zero		1


	//   ....[156]....
        /*0a54*/ 	.word	0x0000b320
        /*0a58*/ 	.word	0x00000006
        /*0a5c*/ 	.word	0x00000000
        /*0a60*/ 	.short	0x010a
        /*0a62*/ 	.byte	0x3f
	.zero		1


	//   ....[157]....
        /*0a64*/ 	.word	0x0000b370
        /*0a68*/ 	.word	0x00000009
        /*0a6c*/ 	.word	0x00000000
        /*0a70*/ 	.short	0x010a
        /*0a72*/ 	.byte	0x3f
	.zero		1


	//   ....[158]....
        /*0a74*/ 	.word	0x0000b3c0
        /*0a78*/ 	.word	0x00000006
        /*0a7c*/ 	.word	0x00000000
        /*0a80*/ 	.short	0x010a
        /*0a82*/ 	.byte	0x3f
	.zero		1


	//   ....[159]....
        /*0a84*/ 	.word	0x0000b410
        /*0a88*/ 	.word	0x00000009
        /*0a8c*/ 	.word	0x00000000
        /*0a90*/ 	.short	0x010a
        /*0a92*/ 	.byte	0x3f
	.zero		1


	//   ....[160]....
        /*0a94*/ 	.word	0x0000b460
        /*0a98*/ 	.word	0x00000006
        /*0a9c*/ 	.word	0x00000000
        /*0aa0*/ 	.short	0x010a
        /*0aa2*/ 	.byte	0x3f
	.zero		1


	//   ....[161]....
        /*0aa4*/ 	.word	0x0000b4b0
        /*0aa8*/ 	.word	0x00000009
        /*0aac*/ 	.word	0x00000000
        /*0ab0*/ 	.short	0x010a
        /*0ab2*/ 	.byte	0x3f
	.zero		1


	//   ....[162]....
        /*0ab4*/ 	.word	0x0000b500
        /*0ab8*/ 	.word	0x00000006
        /*0abc*/ 	.word	0x00000000
        /*0ac0*/ 	.short	0x010a
        /*0ac2*/ 	.byte	0x3f
	.zero		1


	//   ....[163]....
        /*0ac4*/ 	.word	0x0000b550
        /*0ac8*/ 	.word	0x00000009
        /*0acc*/ 	.word	0x00000000
        /*0ad0*/ 	.short	0x010a
        /*0ad2*/ 	.byte	0x3f
	.zero		1


	//   ....[164]....
        /*0ad4*/ 	.word	0x0000b5a0
        /*0ad8*/ 	.word	0x00000006
        /*0adc*/ 	.word	0x00000000
        /*0ae0*/ 	.short	0x010a
        /*0ae2*/ 	.byte	0x3f
	.zero		1


	//   ....[165]....
        /*0ae4*/ 	.word	0x0000b5f0
        /*0ae8*/ 	.word	0x00000009
        /*0aec*/ 	.word	0x00000000
        /*0af0*/ 	.short	0x010a
        /*0af2*/ 	.byte	0x3f
	.zero		1


	//   ....[166]....
        /*0af4*/ 	.word	0x0000b640
        /*0af8*/ 	.word	0x00000006
        /*0afc*/ 	.word	0x00000000
        /*0b00*/ 	.short	0x010a
        /*0b02*/ 	.byte	0x3f
	.zero		1


	//   ....[167]....
        /*0b04*/ 	.word	0x0000b690
        /*0b08*/ 	.word	0x00000009
        /*0b0c*/ 	.word	0x00000000
        /*0b10*/ 	.short	0x010a
        /*0b12*/ 	.byte	0x3f
	.zero		1


	//   ....[168]....
        /*0b14*/ 	.word	0x0000b6e0
        /*0b18*/ 	.word	0x00000008
        /*0b1c*/ 	.word	0x00000000
        /*0b20*/ 	.short	0x010a
        /*0b22*/ 	.byte	0x3f
	.zero		1


	//   ....[169]....
        /*0b24*/ 	.word	0x0000b730
        /*0b28*/ 	.word	0x0000000b
        /*0b2c*/ 	.word	0x00000000
        /*0b30*/ 	.short	0x010a
        /*0b32*/ 	.byte	0x3f
	.zero		1


	//----- nvinfo : EIATTR_NUM_MBARRIERS
	.align		4
.L_28:
        /*0b34*/ 	.byte	0x03, 0x38
        /*0b36*/ 	.short	0x0050


	//----- nvinfo : EIATTR_EXIT_INSTR_OFFSETS
	.align		4
        /*0b38*/ 	.byte	0x04, 0x1c
        /*0b3a*/ 	.short	(.L_30 - .L_29)


	//   ....[0]....
.L_29:
        /*0b3c*/ 	.word	0x00001830


	//   ....[1]....
        /*0b40*/ 	.word	0x00001890


	//   ....[2]....
        /*0b44*/ 	.word	0x00008560


	//   ....[3]....
        /*0b48*/ 	.word	0x00008590


	//   ....[4]....
        /*0b4c*/ 	.word	0x0000a950


	//----- nvinfo : EIATTR_MAX_THREADS
	.align		4
.L_30:
        /*0b50*/ 	.byte	0x04, 0x05
        /*0b52*/ 	.short	(.L_32 - .L_31)
.L_31:
        /*0b54*/ 	.word	0x00000180
        /*0b58*/ 	.word	0x00000001
        /*0b5c*/ 	.word	0x00000001


	//----- nvinfo : EIATTR_CRS_STACK_SIZE
	.align		4
.L_32:
        /*0b60*/ 	.byte	0x04, 0x1e
        /*0b62*/ 	.short	(.L_34 - .L_33)
.L_33:
        /*0b64*/ 	.word	0x00000000


	//----- nvinfo : EIATTR_CBANK_PARAM_SIZE
	.align		4
.L_34:
        /*0b68*/ 	.byte	0x03, 0x19
        /*0b6a*/ 	.short	0x0470


	//----- nvinfo : EIATTR_PARAM_CBANK
	.align		4
        /*0b6c*/ 	.byte	0x04, 0x0a
        /*0b6e*/ 	.short	(.L_36 - .L_35)
	.align		4
.L_35:
        /*0b70*/ 	.word	index@(.nv.constant0._ZN7cutlass13device_kernelINS_4gemm6kernel13GemmUniversalIN4cute5tupleIJiiiiEEENS1_10collective13CollectiveMmaINS1_37MainloopSm90TmaGmmaWarpSpecializedFP8ILi37ENS5_IJNS4_1CILi4EEENSA_ILi2EEENSA_ILi1EEEEEENS1_32KernelTmaWarpSpecializedPingpongEEENS5_IJNSA_ILi64EEENSA_ILi128EEENSA_ILi32EEEEEENS_12float_e5m2_tENS5_IJlSD_lEEESL_SM_NS4_8TiledMMAINS4_8MMA_AtomIJNS4_4SM904GMMA31MMA_64x128x32_F32E5M2E5M2_SS_TNILNSQ_7ScaleInE1ELSS_1EEEEEENS4_6LayoutINS5_IJSD_SD_SD_EEENS5_IJNSA_ILi0EEESX_SX_EEEEENS5_IJNS4_10UnderscoreES10_S10_EEEEENS4_23SM90_TMA_LOAD_MULTICASTENS4_14ComposedLayoutINS4_7SwizzleILi1ELi4ELi3EEENS4_18smem_ptr_flag_bitsILi8EEENSV_INS5_IJNSA_ILi8EEESJ_EEENS5_IJSJ_SD_EEEEEEEvNS4_8identityES13_S1D_vS1E_EENS_8epilogue10collective6detail29Sm90TmaWarpSpecializedAdapterINS1H_15DefaultEpilogueISL_SM_SM_NS1G_6thread17LinearCombinationISL_Li1EffLNS1L_9ScaleType4KindE0ELNS_15FloatRoundStyleE2ESL_EENS1_15EpilogueDefaultEEEEEvvEEEEvNT_6ParamsE)
        /*0b74*/ 	.short	0x0210
        /*0b76*/ 	.short	0x0470


	//----- nvinfo : EIATTR_SW_WAR
	.align		4
.L_36:
        /*0b78*/ 	.byte	0x04, 0x36
        /*0b7a*/ 	.short	(.L_38 - .L_37)
.L_37:
        /*0b7c*/ 	.word	0x00000008
.L_38:


//--------------------- .nv.callgraph             --------------------------
	.section	.nv.callgraph,"",@"SHT_CUDA_CALLGRAPH"
	.align	4
	.sectionentsize	8
	.align		4
        /*0000*/ 	.word	0x00000000
	.align		4
        /*0004*/ 	.word	0xffffffff
	.align		4
        /*0008*/ 	.word	0x00000000
	.align		4
        /*000c*/ 	.word	0xfffffffe
	.align		4
        /*0010*/ 	.word	0x00000000
	.align		4
        /*0014*/ 	.word	0xfffffffd
	.align		4
        /*0018*/ 	.word	0x00000000
	.align		4
        /*001c*/ 	.word	0xfffffffc


//--------------------- .nv.constant4             --------------------------
	.section	.nv.constant4,"a",@progbits
	.align	8
	.align		8
.nv.constant4:
        /*0000*/ 	.dword	_ZN40_INTERNAL_56c1521f_4_k_cu_7675605c_169084cuda3std3__45__cpo5beginE
	.align		8
        /*0008*/ 	.dword	_ZN40_INTERNAL_56c1521f_4_k_cu_7675605c_169084cuda3std3__45__cpo3endE
	.align		8
        /*0010*/ 	.dword	_ZN40_INTERNAL_56c1521f_4_k_cu_7675605c_169084cuda3std3__45__cpo6cbeginE
	.align		8
        /*0018*/ 	.dword	_ZN40_INTERNAL_56c1521f_4_k_cu_7675605c_169084cuda3std3__45__cpo4cendE
	.align		8
        /*0020*/ 	.dword	_ZN40_INTERNAL_56c1521f_4_k_cu_7675605c_169084cuda3std3__442_GLOBAL__N__56c1521f_4_k_cu_7675605c_169086ignoreE
	.align		8
        /*0028*/ 	.dword	_ZN40_INTERNAL_56c1521f_4_k_cu_7675605c_169084cuda3std3__419piecewise_constructE
	.align		8
        /*0030*/ 	.dword	_ZN40_INTERNAL_56c1521f_4_k_cu_7675605c_169084cuda3std3__48in_placeE
	.align		8
        /*0038*/ 	.dword	_ZN40_INTERNAL_56c1521f_4_k_cu_7675605c_169084cuda3std6ranges3__45__cpo4swapE
	.align		8
        /*0040*/ 	.dword	_ZN40_INTERNAL_56c1521f_4_k_cu_7675605c_169084cuda3std6ranges3__45__cpo9iter_moveE
	.align		8
        /*0048*/ 	.dword	_ZN40_INTERNAL_56c1521f_4_k_cu_7675605c_169084cute7productE
	.align		8
        /*0050*/ 	.dword	_ZN40_INTERNAL_56c1521f_4_k_cu_7675605c_169084cute1_E


//--------------------- .text._ZN7cutlass13device_kernelINS_4gemm6kernel13GemmUniversalIN4cute5tupleIJiiiiEEENS1_10collective13CollectiveMmaINS1_37MainloopSm90TmaGmmaWarpSpecializedFP8ILi37ENS5_IJNS4_1CILi4EEENSA_ILi2EEENSA_ILi1EEEEEENS1_32KernelTmaWarpSpecializedPingpongEEENS5_IJNSA_ILi64EEENSA_ILi128EEENSA_ILi32EEEEEENS_12float_e5m2_tENS5_IJlSD_lEEESL_SM_NS4_8TiledMMAINS4_8MMA_AtomIJNS4_4SM904GMMA31MMA_64x128x32_F32E5M2E5M2_SS_TNILNSQ_7ScaleInE1ELSS_1EEEEEENS4_6LayoutINS5_IJSD_SD_SD_EEENS5_IJNSA_ILi0EEESX_SX_EEEEENS5_IJNS4_10UnderscoreES10_S10_EEEEENS4_23SM90_TMA_LOAD_MULTICASTENS4_14ComposedLayoutINS4_7SwizzleILi1ELi4ELi3EEENS4_18smem_ptr_flag_bitsILi8EEENSV_INS5_IJNSA_ILi8EEESJ_EEENS5_IJSJ_SD_EEEEEEEvNS4_8identityES13_S1D_vS1E_EENS_8epilogue10collective6detail29Sm90TmaWarpSpecializedAdapterINS1H_15DefaultEpilogueISL_SM_SM_NS1G_6thread17LinearCombinationISL_Li1EffLNS1L_9ScaleType4KindE0ELNS_15FloatRoundStyleE2ESL_EENS1_15EpilogueDefaultEEEEEvvEEEEvNT_6ParamsE --------------------------
	.section	.text._ZN7cutlass13device_kernelINS_4gemm6kernel13GemmUniversalIN4cute5tupleIJiiiiEEENS1_10collective13CollectiveMmaINS1_37MainloopSm90TmaGmmaWarpSpecializedFP8ILi37ENS5_IJNS4_1CILi4EEENSA_ILi2EEENSA_ILi1EEEEEENS1_32KernelTmaWarpSpecializedPingpongEEENS5_IJNSA_ILi64EEENSA_ILi128EEENSA_ILi32EEEEEENS_12float_e5m2_tENS5_IJlSD_lEEESL_SM_NS4_8TiledMMAINS4_8MMA_AtomIJNS4_4SM904GMMA31MMA_64x128x32_F32E5M2E5M2_SS_TNILNSQ_7ScaleInE1ELSS_1EEEEEENS4_6LayoutINS5_IJSD_SD_SD_EEENS5_IJNSA_ILi0EEESX_SX_EEEEENS5_IJNS4_10UnderscoreES10_S10_EEEEENS4_23SM90_TMA_LOAD_MULTICASTENS4_14ComposedLayoutINS4_7SwizzleILi1ELi4ELi3EEENS4_18smem_ptr_flag_bitsILi8EEENSV_INS5_IJNSA_ILi8EEESJ_EEENS5_IJSJ_SD_EEEEEEEvNS4_8identityES13_S1D_vS1E_EENS_8epilogue10collective6detail29Sm90TmaWarpSpecializedAdapterINS1H_15DefaultEpilogueISL_SM_SM_NS1G_6thread17LinearCombinationISL_Li1EffLNS1L_9ScaleType4KindE0ELNS_15FloatRoundStyleE2ESL_EENS1_15EpilogueDefaultEEEEEvvEEEEvNT_6ParamsE,"ax",@progbits
	.align	128
.text._ZN7cutlass13device_kernelINS_4gemm6kernel13GemmUniversalIN4cute5tupleIJiiiiEEENS1_10collective13CollectiveMmaINS1_37MainloopSm90TmaGmmaWarpSpecializedFP8ILi37ENS5_IJNS4_1CILi4EEENSA_ILi2EEENSA_ILi1EEEEEENS1_32KernelTmaWarpSpecializedPingpongEEENS5_IJNSA_ILi64EEENSA_ILi128EEENSA_ILi32EEEEEENS_12float_e5m2_tENS5_IJlSD_lEEESL_SM_NS4_8TiledMMAINS4_8MMA_AtomIJNS4_4SM904GMMA31MMA_64x128x32_F32E5M2E5M2_SS_TNILNSQ_7ScaleInE1ELSS_1EEEEEENS4_6LayoutINS5_IJSD_SD_SD_EEENS5_IJNSA_ILi0EEESX_SX_EEEEENS5_IJNS4_10UnderscoreES10_S10_EEEEENS4_23SM90_TMA_LOAD_MULTICASTENS4_14ComposedLayoutINS4_7SwizzleILi1ELi4ELi3EEENS4_18smem_ptr_flag_bitsILi8EEENSV_INS5_IJNSA_ILi8EEESJ_EEENS5_IJSJ_SD_EEEEEEEvNS4_8identityES13_S1D_vS1E_EENS_8epilogue10collective6detail29Sm90TmaWarpSpecializedAdapterINS1H_15DefaultEpilogueISL_SM_SM_NS1G_6thread17LinearCombinationISL_Li1EffLNS1L_9ScaleType4KindE0ELNS_15FloatRoundStyleE2ESL_EENS1_15EpilogueDefaultEEEEEvvEEEEvNT_6ParamsE:
        .type           _ZN7cutlass13device_kernelINS_4gemm6kernel13GemmUniversalIN4cute5tupleIJiiiiEEENS1_10collective13CollectiveMmaINS1_37MainloopSm90TmaGmmaWarpSpecializedFP8ILi37ENS5_IJNS4_1CILi4EEENSA_ILi2EEENSA_ILi1EEEEEENS1_32KernelTmaWarpSpecializedPingpongEEENS5_IJNSA_ILi64EEENSA_ILi128EEENSA_ILi32EEEEEENS_12float_e5m2_tENS5_IJlSD_lEEESL_SM_NS4_8TiledMMAINS4_8MMA_AtomIJNS4_4SM904GMMA31MMA_64x128x32_F32E5M2E5M2_SS_TNILNSQ_7ScaleInE1ELSS_1EEEEEENS4_6LayoutINS5_IJSD_SD_SD_EEENS5_IJNSA_ILi0EEESX_SX_EEEEENS5_IJNS4_10UnderscoreES10_S10_EEEEENS4_23SM90_TMA_LOAD_MULTICASTENS4_14ComposedLayoutINS4_7SwizzleILi1ELi4ELi3EEENS4_18smem_ptr_flag_bitsILi8EEENSV_INS5_IJNSA_ILi8EEESJ_EEENS5_IJSJ_SD_EEEEEEEvNS4_8identityES13_S1D_vS1E_EENS_8epilogue10collective6detail29Sm90TmaWarpSpecializedAdapterINS1H_15DefaultEpilogueISL_SM_SM_NS1G_6thread17LinearCombinationISL_Li1EffLNS1L_9ScaleType4KindE0ELNS_15FloatRoundStyleE2ESL_EENS1_15EpilogueDefaultEEEEEvvEEEEvNT_6ParamsE,@function
        .size           _ZN7cutlass13device_kernelINS_4gemm6kernel13GemmUniversalIN4cute5tupleIJiiiiEEENS1_10collective13CollectiveMmaINS1_37MainloopSm90TmaGmmaWarpSpecializedFP8ILi37ENS5_IJNS4_1CILi4EEENSA_ILi2EEENSA_ILi1EEEEEENS1_32KernelTmaWarpSpecializedPingpongEEENS5_IJNSA_ILi64EEENSA_ILi128EEENSA_ILi32EEEEEENS_12float_e5m2_tENS5_IJlSD_lEEESL_SM_NS4_8TiledMMAINS4_8MMA_AtomIJNS4_4SM904GMMA31MMA_64x128x32_F32E5M2E5M2_SS_TNILNSQ_7ScaleInE1ELSS_1EEEEEENS4_6LayoutINS5_IJSD_SD_SD_EEENS5_IJNSA_ILi0EEESX_SX_EEEEENS5_IJNS4_10UnderscoreES10_S10_EEEEENS4_23SM90_TMA_LOAD_MULTICASTENS4_14ComposedLayoutINS4_7SwizzleILi1ELi4ELi3EEENS4_18smem_ptr_flag_bitsILi8EEENSV_INS5_IJNSA_ILi8EEESJ_EEENS5_IJSJ_SD_EEEEEEEvNS4_8identityES13_S1D_vS1E_EENS_8epilogue10collective6detail29Sm90TmaWarpSpecializedAdapterINS1H_15DefaultEpilogueISL_SM_SM_NS1G_6thread17LinearCombinationISL_Li1EffLNS1L_9ScaleType4KindE0ELNS_15FloatRoundStyleE2ESL_EENS1_15EpilogueDefaultEEEEEvvEEEEvNT_6ParamsE,(.L_x_277 - _ZN7cutlass13device_kernelINS_4gemm6kernel13GemmUniversalIN4cute5tupleIJiiiiEEENS1_10collective13CollectiveMmaINS1_37MainloopSm90TmaGmmaWarpSpecializedFP8ILi37ENS5_IJNS4_1CILi4EEENSA_ILi2EEENSA_ILi1EEEEEENS1_32KernelTmaWarpSpecializedPingpongEEENS5_IJNSA_ILi64EEENSA_ILi128EEENSA_ILi32EEEEEENS_12float_e5m2_tENS5_IJlSD_lEEESL_SM_NS4_8TiledMMAINS4_8MMA_AtomIJNS4_4SM904GMMA31MMA_64x128x32_F32E5M2E5M2_SS_TNILNSQ_7ScaleInE1ELSS_1EEEEEENS4_6LayoutINS5_IJSD_SD_SD_EEENS5_IJNSA_ILi0EEESX_SX_EEEEENS5_IJNS4_10UnderscoreES10_S10_EEEEENS4_23SM90_TMA_LOAD_MULTICASTENS4_14ComposedLayoutINS4_7SwizzleILi1ELi4ELi3EEENS4_18smem_ptr_flag_bitsILi8EEENSV_INS5_IJNSA_ILi8EEESJ_EEENS5_IJSJ_SD_EEEEEEEvNS4_8identityES13_S1D_vS1E_EENS_8epilogue10collective6detail29Sm90TmaWarpSpecializedAdapterINS1H_15DefaultEpilogueISL_SM_SM_NS1G_6thread17LinearCombinationISL_Li1EffLNS1L_9ScaleType4KindE0ELNS_15FloatRoundStyleE2ESL_EENS1_15EpilogueDefaultEEEEEvvEEEEvNT_6ParamsE)
        .other          _ZN7cutlass13device_kernelINS_4gemm6kernel13GemmUniversalIN4cute5tupleIJiiiiEEENS1_10collective13CollectiveMmaINS1_37MainloopSm90TmaGmmaWarpSpecializedFP8ILi37ENS5_IJNS4_1CILi4EEENSA_ILi2EEENSA_ILi1EEEEEENS1_32KernelTmaWarpSpecializedPingpongEEENS5_IJNSA_ILi64EEENSA_ILi128EEENSA_ILi32EEEEEENS_12float_e5m2_tENS5_IJlSD_lEEESL_SM_NS4_8TiledMMAINS4_8MMA_AtomIJNS4_4SM904GMMA31MMA_64x128x32_F32E5M2E5M2_SS_TNILNSQ_7ScaleInE1ELSS_1EEEEEENS4_6LayoutINS5_IJSD_SD_SD_EEENS5_IJNSA_ILi0EEESX_SX_EEEEENS5_IJNS4_10UnderscoreES10_S10_EEEEENS4_23SM90_TMA_LOAD_MULTICASTENS4_14ComposedLayoutINS4_7SwizzleILi1ELi4ELi3EEENS4_18smem_ptr_flag_bitsILi8EEENSV_INS5_IJNSA_ILi8EEESJ_EEENS5_IJSJ_SD_EEEEEEEvNS4_8identityES13_S1D_vS1E_EENS_8epilogue10collective6detail29Sm90TmaWarpSpecializedAdapterINS1H_15DefaultEpilogueISL_SM_SM_NS1G_6thread17LinearCombinationISL_Li1EffLNS1L_9ScaleType4KindE0ELNS_15FloatRoundStyleE2ESL_EENS1_15EpilogueDefaultEEEEEvvEEEEvNT_6ParamsE,@"STO_CUDA_ENTRY STV_DEFAULT"
_ZN7cutlass13device_kernelINS_4gemm6kernel13GemmUniversalIN4cute5tupleIJiiiiEEENS1_10collective13CollectiveMmaINS1_37MainloopSm90TmaGmmaWarpSpecializedFP8ILi37ENS5_IJNS4_1CILi4EEENSA_ILi2EEENSA_ILi1EEEEEENS1_32KernelTmaWarpSpecializedPingpongEEENS5_IJNSA_ILi64EEENSA_ILi128EEENSA_ILi32EEEEEENS_12float_e5m2_tENS5_IJlSD_lEEESL_SM_NS4_8TiledMMAINS4_8MMA_AtomIJNS4_4SM904GMMA31MMA_64x128x32_F32E5M2E5M2_SS_TNILNSQ_7ScaleInE1ELSS_1EEEEEENS4_6LayoutINS5_IJSD_SD_SD_EEENS5_IJNSA_ILi0EEESX_SX_EEEEENS5_IJNS4_10UnderscoreES10_S10_EEEEENS4_23SM90_TMA_LOAD_MULTICASTENS4_14ComposedLayoutINS4_7SwizzleILi1ELi4ELi3EEENS4_18smem_ptr_flag_bitsILi8EEENSV_INS5_IJNSA_ILi8EEESJ_EEENS5_IJSJ_SD_EEEEEEEvNS4_8identityES13_S1D_vS1E_EENS_8epilogue10collective6detail29Sm90TmaWarpSpecializedAdapterINS1H_15DefaultEpilogueISL_SM_SM_NS1G_6thread17LinearCombinationISL_Li1EffLNS1L_9ScaleType4KindE0ELNS_15FloatRoundStyleE2ESL_EENS1_15EpilogueDefaultEEEEEvvEEEEvNT_6ParamsE:
[----:B------:R-:W-:Y:S01]  /*0000*/  LDC R1, c[0x0][0x28] ;  /* 0x00000a00ff017b82 */ /* 0x000fe20000000800 */
[----:B------:R-:W0:Y:S01]  /*0010*/  S2R R11, SR_TID.X ;  /* 0x00000000000b7919 */ /* 0x000e220000002100 */
[----:B------:R-:W-:Y:S01]  /*0020*/  ELECT P0, URZ, PT ;  /* 0x00000000003f782f */ /* 0x000fe20003800000 */
[----:B------:R-:W-:Y:S01]  /*0030*/  BSSY B0, `(.L_x_0) ;  /* 0x000000f000007945 */ /* 0x000fe20003800000 */
[--C-:B0-----:R-:W-:Y:S02]  /*0040*/  SHF.R.U32.HI R0, RZ, 0x5, R11.reuse ;  /* 0x00000005ff007819 */ /* 0x101fe4000001160b */
[----:B------:R-:W-:-:S03]  /*0050*/  SHF.R.U32.HI R3, RZ, 0x7, R11 ;  /* 0x00000007ff037819 */ /* 0x000fc6000001160b */
[----:B------:R-:W0:Y:S04]  /*0060*/  SHFL.IDX PT, R2, R0, RZ, 0x1f ;  /* 0x00001fff00027589 */ /* 0x000e2800000e0000 */
[----:B------:R1:W2:Y:S01]  /*0070*/  SHFL.IDX PT, R5, R3, RZ, 0x1f ;  /* 0x00001fff03057589 */ /* 0x0002a200000e0000 */
[----:B0-----:R-:W-:-:S13]  /*0080*/  ISETP.NE.OR P0, PT, R2, RZ, !P0 ;  /* 0x000000ff0200720c */ /* 0x001fda0004705670 */
[----:B-12---:R-:W-:Y:S05]  /*0090*/  @P0 BRA `(.L_x_1) ;  /* 0x0000000000200947 */ /* 0x006fea0003800000 */
[----:B------:R-:W-:Y:S02]  /*00a0*/  ULDC.64 UR4, c[0x0][0x198] ;  /* 0x0000660000047ab9 */ /* 0x000fe40000000a00 */
[----:B------:R-:W-:Y:S02]  /*00b0*/  UIADD3 UR6, UP0, UR4, 0xf0, URZ ;  /* 0x000000f004067890 */ /* 0x000fe4000ff1e03f */
[----:B------:R-:W-:Y:S02]  /*00c0*/  UIADD3 UR4, UP1, UR4, 0x1f0, URZ ;  /* 0x000001f004047890 */ /* 0x000fe4000ff3e03f */
[----:B------:R-:W-:Y:S02]  /*00d0*/  UIADD3.X UR7, URZ, UR5, URZ, UP0, !UPT ;  /* 0x000000053f077290 */ /* 0x000fe400087fe43f */
[----:B------:R-:W-:-:S07]  /*00e0*/  UIADD3.X UR5, URZ, UR5, URZ, UP1, !UPT ;  /* 0x000000053f057290 */ /* 0x000fce0008ffe43f */
[----:B------:R0:W-:Y:S02]  /*00f0*/  UTMACCTL.PF [UR6] ;  /* 0x00000000060079b9 */ /* 0x0001e40008040000 */
[----:B------:R0:W-:Y:S02]  /*0100*/  UTMACCTL.PF [UR4] ;  /* 0x00000000040079b9 */ /* 0x0001e40008040000 */
[----:B0-----:R-:W-:Y:S01]  /*0110*/  NOP ;  /* 0x0000000000007918 */ /* 0x001fe20000000000 */
.L_x_1:
[----:B------:R-:W-:Y:S05]  /*0120*/  BSYNC B0 ;  /* 0x0000000000007941 */ /* 0x000fea0003800000 */
.L_x_0:
[----:B------:R-:W0:Y:S02]  /*0130*/  SHFL.IDX PT, R6, R0, RZ, 0x1f ;  /* 0x00001fff00067589 */ /* 0x000e2400000e0000 */
[----:B0-----:R-:W-:-:S13]  /*0140*/  ISETP.NE.AND P0, PT, R6, RZ, PT ;  /* 0x000000ff0600720c */ /* 0x001fda0003f05270 */
[----:B------:R-:W-:Y:S05]  /*0150*/  @P0 BRA `(.L_x_2) ;  /* 0x00000004006c0947 */ /* 0x000fea0003800000 */
[----:B------:R-:W-:Y:S01]  /*0160*/  ELECT P0, URZ, PT ;  /* 0x00000000003f782f */ /* 0x000fe20003800000 */
[----:B------:R-:W-:-:S12]  /*0170*/  BSSY B0, `(.L_x_2) ;  /* 0x0000059000007945 */ /* 0x000fd80003800000 */
[----:B------:R-:W-:Y:S05]  /*0180*/  @!P0 BRA `(.L_x_3) ;  /* 0x00000004005c8947 */ /* 0x000fea0003800000 */
[----:B------:R-:W0:Y:S01]  /*0190*/  S2UR UR8, SR_CgaCtaId ;  /* 0x00000000000879c3 */ /* 0x000e220000008800 */
[----:B------:R-:W-:Y:S01]  /*01a0*/  UMOV UR4, 0x400 ;  /* 0x0000040000047882 */ /* 0x000fe20000000000 */
[----:B------:R-:W-:Y:S01]  /*01b0*/  UMOV UR5, 0x1 ;  /* 0x0000000100057882 */ /* 0x000fe20000000000 */
[----:B------:R-:W-:Y:S02]  /*01c0*/  UMOV UR6, 0x5 ;  /* 0x0000000500067882 */ /* 0x000fe40000000000 */
[----:B------:R-:W-:-:S04]  /*01d0*/  UIADD3 UR6, -UR6, 0x100000, URZ ;  /* 0x0010000006067890 */ /* 0x000fc8000fffe13f */
[----:B------:R-:W-:Y:S02]  /*01e0*/  USHF.L.U32 UR7, UR6, 0xb, URZ ;  /* 0x0000000b06077899 */ /* 0x000fe4000800063f */
[----:B------:R-:W-:Y:S02]  /*01f0*/  USHF.L.U32 UR6, UR6, 0x1, URZ ;  /* 0x0000000106067899 */ /* 0x000fe4000800063f */
[----:B0-----:R-:W-:Y:S02]  /*0200*/  ULEA UR8, UR8, UR4, 0x18 ;  /* 0x0000000408087291 */ /* 0x001fe4000f8ec03f */
[----:B------:R-:W-:-:S04]  /*0210*/  UIADD3 UR4, -UR5, 0x100000, URZ ;  /* 0x0010000005047890 */ /* 0x000fc8000fffe13f */
[----:B------:R-:W-:Y:S02]  /*0220*/  USHF.L.U32 UR5, UR4, 0xb, URZ ;  /* 0x0000000b04057899 */ /* 0x000fe4000800063f */
[----:B------:R-:W-:Y:S01]  /*0230*/  USHF.L.U32 UR4, UR4, 0x1, URZ ;  /* 0x0000000104047899 */ /* 0x000fe2000800063f */
[----:B------:R-:W0:Y:S11]  /*0240*/  FENCE.VIEW.ASYNC.S ;  /* 0x00000000000073c6 */ /* 0x000e360000000000 */
[----:B0-----:R0:W1:Y:S01]  /*0250*/  SYNCS.EXCH.64 URZ, [UR8], UR4 ;  /* 0x00000004083f75b2 */ /* 0x0010620008000100 */
[----:B------:R0:W2:Y:S01]  /*0260*/  SYNCS.EXCH.64 URZ, [UR8+0x128], UR6 ;  /* 0x00012806083f75b2 */ /* 0x0000a20008000100 */
[----:B------:R0:W3:Y:S01]  /*0270*/  SYNCS.EXCH.64 URZ, [UR8+0x8], UR4 ;  /* 0x00000804083f75b2 */ /* 0x0000e20008000100 */
[----:B------:R0:W4:Y:S01]  /*0280*/  SYNCS.EXCH.64 URZ, [UR8+0x130], UR6 ;  /* 0x00013006083f75b2 */ /* 0x0001220008000100 */
[----:B------:R0:W0:Y:S01]  /*0290*/  SYNCS.EXCH.64 URZ, [UR8+0x10], UR4 ;  /* 0x00001004083f75b2 */ /* 0x0000220008000100 */
        /* <DEDUP_REMOVED lines=69> */
[----:B-1234-:R-:W-:Y:S01]  /*06f0*/  NOP ;  /* 0x0000000000007918 */ /* 0x01efe20000000000 */
.L_x_3:
[----:B0-----:R-:W-:Y:S05]  /*0700*/  BSYNC B0 ;  /* 0x0000000000007941 */ /* 0x001fea0003800000 */
.L_x_2:
[----:B------:R-:W-:Y:S01]  /*0710*/  SHF.R.S32.HI R4, RZ, 0x1f, R11 ;  /* 0x0000001fff047819 */ /* 0x000fe2000001140b */
[----:B------:R-:W0:Y:S01]  /*0720*/  SHFL.IDX PT, R7, R0, RZ, 0x1f ;  /* 0x00001fff00077589 */ /* 0x000e2200000e0000 */
[----:B------:R-:W1:Y:S01]  /*0730*/  S2UR UR13, SR_CTAID.X ;  /* 0x00000000000d79c3 */ /* 0x000e620000002500 */
[----:B------:R-:W-:Y:S02]  /*0740*/  ELECT P0, URZ, PT ;  /* 0x00000000003f782f */ /* 0x000fe40003800000 */
[----:B------:R-:W-:Y:S01]  /*0750*/  LEA.HI R4, R4, R11, RZ, 0x7 ;  /* 0x0000000b04047211 */ /* 0x000fe200078f38ff */
[----:B------:R-:W2:Y:S01]  /*0760*/  SHFL.IDX PT, R8, R0, RZ, 0x1f ;  /* 0x00001fff00087589 */ /* 0x000ea200000e0000 */
[----:B------:R-:W-:Y:S01]  /*0770*/  SHF.R.S32.HI R9, RZ, 0x1f, R6 ;  /* 0x0000001fff097819 */ /* 0x000fe20000011406 */
[----:B------:R-:W-:Y:S01]  /*0780*/  ULDC UR4, c[0x0][0x150] ;  /* 0x0000540000047ab9 */ /* 0x000fe20000000800 */
[----:B------:R-:W-:Y:S01]  /*0790*/  LOP3.LUT R4, R4, 0xffffff80, RZ, 0xc0, !PT ;  /* 0xffffff8004047812 */ /* 0x000fe200078ec0ff */
[----:B------:R-:W3:Y:S01]  /*07a0*/  S2R R16, SR_CTAID.Y ;  /* 0x0000000000107919 */ /* 0x000ee20000002600 */
[----:B------:R-:W-:Y:S01]  /*07b0*/  LEA.HI R9, R9, R6, RZ, 0x2 ;  /* 0x0000000609097211 */ /* 0x000fe200078f10ff */
[----:B------:R-:W4:Y:S01]  /*07c0*/  LDC R12, c[0x0][0x144] ;  /* 0x00005100ff0c7b82 */ /* 0x000f220000000800 */
[----:B------:R-:W-:Y:S01]  /*07d0*/  ELECT P1, URZ, PT ;  /* 0x00000000003f782f */ /* 0x000fe20003820000 */
[----:B------:R-:W-:Y:S01]  /*07e0*/  IMAD.IADD R10, R11, 0x1, -R4 ;  /* 0x000000010b0a7824 */ /* 0x000fe200078e0a04 */
[----:B------:R5:W4:Y:S01]  /*07f0*/  SHFL.IDX PT, R14, R3, RZ, 0x1f ;  /* 0x00001fff030e7589 */ /* 0x000b2200000e0000 */
[----:B------:R-:W-:Y:S01]  /*0800*/  LOP3.LUT R9, R9, 0x3ffffffc, RZ, 0xc0, !PT ;  /* 0x3ffffffc09097812 */ /* 0x000fe200078ec0ff */
[----:B------:R-:W-:Y:S01]  /*0810*/  ULDC UR5, c[0x0][0x154] ;  /* 0x0000550000057ab9 */ /* 0x000fe20000000800 */
[----:B------:R-:W-:Y:S01]  /*0820*/  UMOV UR12, 0x80 ;  /* 0x00000080000c7882 */ /* 0x000fe20000000000 */
[----:B------:R-:W-:Y:S01]  /*0830*/  SHF.R.S32.HI R19, RZ, 0x1f, R10 ;  /* 0x0000001fff137819 */ /* 0x000fe2000001140a */
[----:B------:R-:W3:Y:S01]  /*0840*/  LDC R13, c[0x0][0x140] ;  /* 0x00005000ff0d7b82 */ /* 0x000ee20000000800 */
[----:B------:R-:W-:Y:S01]  /*0850*/  IMAD.IADD R9, R6, 0x1, -R9 ;  /* 0x0000000106097824 */ /* 0x000fe200078e0a09 */
[----:B------:R-:W-:Y:S01]  /*0860*/  NOP ;  /* 0x0000000000007918 */ /* 0x000fe20000000000 */
[----:B------:R-:W-:Y:S01]  /*0870*/  LEA.HI R4, R19, R10, RZ, 0x3 ;  /* 0x0000000a13047211 */ /* 0x000fe200078f18ff */
[----:B------:R-:W-:Y:S01]  /*0880*/  NOP ;  /* 0x0000000000007918 */ /* 0x000fe20000000000 */
[----:B-----5:R-:W-:Y:S01]  /*0890*/  SHF.R.S32.HI R3, RZ, 0x1f, R2 ;  /* 0x0000001fff037819 */ /* 0x020fe20000011402 */
[----:B------:R-:W-:Y:S01]  /*08a0*/  VIADD R40, R5, 0xffffffff ;  /* 0xffffffff05287836 */ /* 0x000fe20000000000 */
[----:B0-----:R-:W-:Y:S01]  /*08b0*/  ISETP.NE.OR P0, PT, R7, RZ, !P0 ;  /* 0x000000ff0700720c */ /* 0x001fe20004705670 */
[----:B------:R-:W0:Y:S01]  /*08c0*/  LDC R25, c[0x0][0x148] ;  /* 0x00005200ff197b82 */ /* 0x000e220000000800 */
[----:B------:R-:W-:-:S02]  /*08d0*/  SHF.R.S32.HI R7, RZ, 0x3, R4 ;  /* 0x00000003ff077819 */ /* 0x000fc40000011404 */
[----:B-1----:R-:W-:Y:S02]  /*08e0*/  I2FP.F32.U32 R0, UR13 ;  /* 0x0000000d00007c45 */ /* 0x002fe40008201000 */
[----:B------:R-:W-:Y:S02]  /*08f0*/  SHF.R.S32.HI R4, RZ, 0x1f, R4 ;  /* 0x0000001fff047819 */ /* 0x000fe40000011404 */
[----:B------:R-:W-:Y:S01]  /*0900*/  LEA.HI R3, R3, R2, RZ, 0x2 ;  /* 0x0000000203037211 */ /* 0x000fe200078f10ff */
[----:B------:R-:W-:Y:S01]  /*0910*/  FMUL R0, R0, UR4 ;  /* 0x0000000400007c20 */ /* 0x000fe20008400000 */
[----:B------:R-:W-:Y:S01]  /*0920*/  LEA.HI R4, R4, R7, RZ, 0x2 ;  /* 0x0000000704047211 */ /* 0x000fe200078f10ff */
[----:B------:R-:W-:Y:S01]  /*0930*/  UMOV UR4, 0x20 ;  /* 0x0000002000047882 */ /* 0x000fe20000000000 */
[----:B--2---:R-:W-:Y:S01]  /*0940*/  ISETP.NE.OR P1, PT, R8, RZ, !P1 ;  /* 0x000000ff0800720c */ /* 0x004fe20004f25670 */
[----:B------:R-:W-:Y:S01]  /*0950*/  VOTEU.ALL UP2, P0 ;  /* 0x00000000003f7886 */ /* 0x000fe20000040000 */
[----:B------:R-:W-:Y:S01]  /*0960*/  LOP3.LUT R4, R4, 0xfffffffc, RZ, 0xc0, !PT ;  /* 0xfffffffc04047812 */ /* 0x000fe200078ec0ff */
[----:B------:R-:W1:Y:S01]  /*0970*/  F2I.U32.TRUNC.NTZ R0, R0 ;  /* 0x0000000000007305 */ /* 0x000e62000020f000 */
[----:B------:R-:W-:Y:S01]  /*0980*/  LOP3.LUT R3, R3, 0xfffffffc, RZ, 0xc0, !PT ;  /* 0xfffffffc03037812 */ /* 0x000fe200078ec0ff */
[----:B------:R-:W-:Y:S01]  /*0990*/  VOTEU.ALL UP0, P0 ;  /* 0x00000000003f7886 */ /* 0x000fe20000000000 */
[----:B------:R-:W2:Y:S01]  /*09a0*/  @!UP2 S2UR UR7, SR_CgaCtaId ;  /* 0x000000000007a9c3 */ /* 0x000ea20000008800 */
[----:B------:R-:W-:Y:S01]  /*09b0*/  IMAD.IADD R4, R7, 0x1, -R4 ;  /* 0x0000000107047824 */ /* 0x000fe200078e0a04 */
[----:B------:R-:W-:Y:S01]  /*09c0*/  @!UP2 UMOV UR6, 0x400 ;  /* 0x000004000006a882 */ /* 0x000fe20000000000 */
[----:B------:R-:W-:Y:S01]  /*09d0*/  IMAD.IADD R18, R2, 0x1, -R3 ;  /* 0x0000000102127824 */ /* 0x000fe200078e0a03 */
[----:B---3--:R-:W-:Y:S01]  /*09e0*/  ISETP.EQ.U32.AND P3, PT, R13, 0x1, PT ;  /* 0x000000010d00780c */ /* 0x008fe20003f62070 */
[----:B------:R-:W-:Y:S01]  /*09f0*/  IMAD R4, R9, 0x4, R4 ;  /* 0x0000000409047824 */ /* 0x000fe200078e0204 */
[----:B------:R-:W-:Y:S01]  /*0a00*/  VOTEU.ALL UP1, P0 ;  /* 0x00000000003f7886 */ /* 0x000fe20000020000 */
[----:B------:R-:W-:Y:S01]  /*0a10*/  VOTEU.ALL UP3, P1 ;  /* 0x00000000003f7886 */ /* 0x000fe20000860000 */
[----:B------:R-:W-:Y:S01]  /*0a20*/  VOTEU.ALL UP4, P1 ;  /* 0x00000000003f7886 */ /* 0x000fe20000880000 */
[----:B------:R-:W-:Y:S01]  /*0a30*/  VOTEU.ALL UP5, P1 ;  /* 0x00000000003f7886 */ /* 0x000fe200008a0000 */
[----:B------:R-:W-:Y:S01]  /*0a40*/  SHF.R.S32.HI R3, RZ, 0x1f, R4 ;  /* 0x0000001fff037819 */ /* 0x000fe20000011404 */
[----:B------:R-:W-:Y:S01]  /*0a50*/  IMAD.MOV.U32 R13, RZ, RZ, 0x1 ;  /* 0x00000001ff0d7424 */ /* 0x000fe200078e00ff */
[----:B------:R-:W3:Y:S01]  /*0a60*/  @!UP3 S2UR UR10, SR_CgaCtaId ;  /* 0x00000000000ab9c3 */ /* 0x000ee20000008800 */
[----:B-1----:R-:W-:Y:S01]  /*0a70*/  IMAD.MOV R7, RZ, RZ, -R0 ;  /* 0x000000ffff077224 */ /* 0x002fe200078e0a00 */
[----:B------:R-:W-:Y:S01]  /*0a80*/  LEA.HI R3, R3, R4, RZ, 0x2 ;  /* 0x0000000403037211 */ /* 0x000fe200078f10ff */
[----:B------:R-:W-:Y:S01]  /*0a90*/  @!UP3 UMOV UR9, 0x400 ;  /* 0x000004000009b882 */ /* 0x000fe20000000000 */
[----:B------:R-:W-:Y:S01]  /*0aa0*/  I2FP.F32.U32 R0, R16 ;  /* 0x0000001000007245 */ /* 0x000fe20000201000 */
[----:B----4-:R-:W-:Y:S01]  /*0ab0*/  IMAD R24, R12, R7, UR13 ;  /* 0x0000000d0c187e24 */ /* 0x010fe2000f8e0207 */
[----:B------:R-:W-:Y:S01]  /*0ac0*/  LOP3.LUT R7, R3, 0xfffffffc, RZ, 0xc0, !PT ;  /* 0xfffffffc03077812 */ /* 0x000fe200078ec0ff */
[----:B------:R-:W-:Y:S01]  /*0ad0*/  IMAD.SHL.U32 R3, R4, 0x4, RZ ;  /* 0x0000000404037824 */ /* 0x000fe200078e00ff */
[----:B------:R-:W-:Y:S01]  /*0ae0*/  LOP3.LUT P0, RZ, R10, 0x7, RZ, 0xc0, !PT ;  /* 0x000000070aff7812 */ /* 0x000fe2000780c0ff */
[----:B------:R-:W-:Y:S01]  /*0af0*/  FMUL R0, R0, UR5 ;  /* 0x0000000500007c20 */ /* 0x000fe20008400000 */
[----:B------:R-:W-:-:S04]  /*0b00*/  @!UP2 UIADD3 UR4, -UR4, 0x100000, URZ ;  /* 0x001000000404a890 */ /* 0x000fc8000fffe13f */
[----:B------:R-:W-:Y:S02]  /*0b10*/  @!UP2 USHF.L.U32 UR5, UR4, 0xb, URZ ;  /* 0x0000000b0405a899 */ /* 0x000fe4000800063f */
[----:B------:R-:W-:Y:S01]  /*0b20*/  @!UP2 USHF.L.U32 UR4, UR4, 0x1, URZ ;  /* 0x000000010404a899 */ /* 0x000fe2000800063f */
[C---:B------:R-:W-:Y:S01]  /*0b30*/  IMAD.IADD R7, R4.reuse, 0x1, -R7 ;  /* 0x0000000104077824 */ /* 0x040fe200078e0a07 */
[----:B------:R-:W-:Y:S01]  /*0b40*/  LOP3.LUT R12, R4, 0xc, R3, 0x78, !PT ;  /* 0x0000000c040c7812 */ /* 0x000fe200078e7803 */
[----:B--2---:R-:W-:Y:S01]  /*0b50*/  @!UP2 ULEA UR8, UR7, UR6, 0x18 ;  /* 0x000000060708a291 */ /* 0x004fe2000f8ec03f */
[----:B------:R-:W-:Y:S01]  /*0b60*/  ISETP.GE.U32.AND P6, PT, R40, 0x2, PT ;  /* 0x000000022800780c */ /* 0x000fe20003fc6070 */
[----:B------:R-:W1:Y:S01]  /*0b70*/  F2I.U32.TRUNC.NTZ R0, R0 ;  /* 0x0000000000007305 */ /* 0x000e62000020f000 */
[----:B------:R-:W-:Y:S01]  /*0b80*/  ISETP.NE.AND P2, PT, R7, R24, PT ;  /* 0x000000180700720c */ /* 0x000fe20003f45270 */
[----:B------:R-:W-:-:S04]  /*0b90*/  @!UP3 UIADD3 UR6, -UR12, 0x100000, URZ ;  /* 0x001000000c06b890 */ /* 0x000fc8000fffe13f */
[----:B------:R-:W-:Y:S02]  /*0ba0*/  @!UP3 USHF.L.U32 UR7, UR6, 0xb, URZ ;  /* 0x0000000b0607b899 */ /* 0x000fe4000800063f */
[----:B------:R-:W-:Y:S01]  /*0bb0*/  @!UP3 USHF.L.U32 UR6, UR6, 0x1, URZ ;  /* 0x000000010606b899 */ /* 0x000fe2000800063f */
[----:B------:R-:W-:Y:S01]  /*0bc0*/  ISETP.LT.U32.AND P0, PT, R12, 0x8, !P0 ;  /* 0x000000080c00780c */ /* 0x000fe20004701070 */
[----:B------:R-:W-:Y:S01]  /*0bd0*/  VOTEU.ALL UP2, P1 ;  /* 0x00000000003f7886 */ /* 0x000fe20000840000 */
[----:B------:R-:W-:Y:S02]  /*0be0*/  R2UR UR11, R14 ;  /* 0x000000000e0b72ca */ /* 0x000fe400000e0000 */
[----:B------:R-:W-:Y:S01]  /*0bf0*/  ISETP.NE.AND P4, PT, R5, RZ, PT ;  /* 0x000000ff0500720c */ /* 0x000fe20003f85270 */
[----:B---3--:R-:W-:Y:S01]  /*0c00*/  @!UP3 ULEA UR9, UR10, UR9, 0x18 ;  /* 0x000000090a09b291 */ /* 0x008fe2000f8ec03f */
[----:B------:R-:W2:Y:S02]  /*0c10*/  FENCE.VIEW.ASYNC.S ;  /* 0x00000000000073c6 */ /* 0x000ea40000000000 */
[----:B--2---:R2:W3:Y:S01]  /*0c20*/  @!UP0 SYNCS.EXCH.64 URZ, [UR8+0x280], UR4 ;  /* 0x00028004083f85b2 */ /* 0x0044e20008000100 */
[----:B------:R-:W-:Y:S01]  /*0c30*/  VOTEU.ALL UP3, P1 ;  /* 0x00000000003f7886 */ /* 0x000fe20000860000 */
[----:B------:R-:W-:-:S02]  /*0c40*/  ISETP.NE.AND P1, PT, R18, 0x3, PT ;  /* 0x000000031200780c */ /* 0x000fc40003f25270 */
[----:B------:R-:W-:Y:S01]  /*0c50*/  @P2 SHF.R.S32.HI R3, RZ, 0x1f, R12 ;  /* 0x0000001fff032819 */ /* 0x000fe2000001140c */
[----:B-1----:R-:W-:Y:S01]  /*0c60*/  IMAD.MOV R26, RZ, RZ, -R0 ;  /* 0x000000ffff1a7224 */ /* 0x002fe200078e0a00 */
[----:B------:R-:W-:Y:S02]  /*0c70*/  ISETP.EQ.OR P1, PT, R18, RZ, !P1 ;  /* 0x000000ff1200720c */ /* 0x000fe40004f22670 */
[----:B------:R-:W-:Y:S01]  /*0c80*/  @P2 LEA.HI R3, R3, R12, RZ, 0x2 ;  /* 0x0000000c03032211 */ /* 0x000fe200078f10ff */
[----:B0-----:R-:W-:Y:S01]  /*0c90*/  IMAD R0, R25, R26, R16 ;  /* 0x0000001a19007224 */ /* 0x001fe200078e0210 */
[----:B------:R-:W-:Y:S02]  /*0ca0*/  ISETP.EQ.AND P1, PT, R5, RZ, P1 ;  /* 0x000000ff0500720c */ /* 0x000fe40000f22270 */
[----:B------:R-:W-:Y:S02]  /*0cb0*/  @P2 SHF.R.S32.HI R3, RZ, 0x2, R3 ;  /* 0x00000002ff032819 */ /* 0x000fe40000011403 */
[----:B------:R-:W-:Y:S01]  /*0cc0*/  SEL R7, RZ, 0x1, !P1 ;  /* 0x00000001ff077807 */ /* 0x000fe20004800000 */
[----:B------:R2:W0:Y:S01]  /*0cd0*/  @!UP1 SYNCS.EXCH.64 URZ, [UR8+0x288], UR4 ;  /* 0x00028804083f95b2 */ /* 0x0004220008000100 */
[----:B------:R-:W-:Y:S01]  /*0ce0*/  @P2 ISETP.NE.AND P5, PT, R3, R0, PT ;  /* 0x000000000300220c */ /* 0x000fe20003fa5270 */
[----:B------:R-:W-:Y:S01]  /*0cf0*/  NOP ;  /* 0x0000000000007918 */ /* 0x000fe20000000000 */
[----:B------:R-:W-:-:S02]  /*0d00*/  SEL R0, RZ, 0x1, !P0 ;  /* 0x00000001ff007807 */ /* 0x000fc40004000000 */
[----:B------:R-:W-:Y:S02]  /*0d10*/  @P2 SEL R13, RZ, 0x1, P5 ;  /* 0x00000001ff0d2807 */ /* 0x000fe40002800000 */
[----:B------:R-:W-:Y:S02]  /*0d20*/  SEL R7, R7, 0x2, P6 ;  /* 0x0000000207077807 */ /* 0x000fe40003000000 */
[----:B------:R-:W-:Y:S01]  /*0d30*/  LOP3.LUT R13, R13, R0, RZ, 0xc0, !PT ;  /* 0x000000000d0d7212 */ /* 0x000fe200078ec0ff */
[----:B------:R2:W1:Y:S01]  /*0d40*/  @!UP2 SYNCS.EXCH.64 URZ, [UR9+0x260], UR6 ;  /* 0x00026006093fa5b2 */ /* 0x0004620008000100 */
[----:B------:R2:W4:Y:S01]  /*0d50*/  @!UP3 SYNCS.EXCH.64 URZ, [UR9+0x268], UR6 ;  /* 0x00026806093fb5b2 */ /* 0x0005220008000100 */
[----:B------:R2:W0:Y:S01]  /*0d60*/  @!UP4 SYNCS.EXCH.64 URZ, [UR9+0x270], UR6 ;  /* 0x00027006093fc5b2 */ /* 0x0004220008000100 */
[----:B------:R2:W0:Y:S01]  /*0d70*/  @!UP5 SYNCS.EXCH.64 URZ, [UR9+0x278], UR6 ;  /* 0x00027806093fd5b2 */ /* 0x0004220008000100 */
[----:B------:R-:W-:Y:S01]  /*0d80*/  NOP ;  /* 0x0000000000007918 */ /* 0x000fe20000000000 */
[----:B--23--:R-:W-:Y:S05]  /*0d90*/  @!P3 BRA `(.L_x_4) ;  /* 0x000000000008b947 */ /* 0x00cfea0003800000 */
[----:B01--4-:R-:W-:Y:S01]  /*0da0*/  UCGABAR_ARV ;  /* 0x00000000000079c7 */ /* 0x013fe20008000000 */
[----:B------:R-:W-:Y:S05]  /*0db0*/  BRA `(.L_x_5) ;  /* 0x0000000000047947 */ /* 0x000fea0003800000 */
.L_x_4:
[----:B01--4-:R-:W-:Y:S01]  /*0dc0*/  NOP ;  /* 0x0000000000007918 */ /* 0x013fe20000000000 */
.L_x_5:
[----:B------:R-:W-:Y:S01]  /*0dd0*/  ULDC.64 UR4, c[0x0][0x598] ;  /* 0x0001660000047ab9 */ /* 0x000fe20000000a00 */
[----:B------:R-:W-:Y:S01]  /*0de0*/  ULDC.64 UR20, c[0x0][0x208] ;  /* 0x0000820000147ab9 */ /* 0x000fe20000000a00 */
[----:B------:R-:W-:-:S04]  /*0df0*/  ISETP.NE.U32.AND P0, PT, RZ, UR4, PT ;  /* 0x00000004ff007c0c */ /* 0x000fc8000bf05070 */
[----:B------:R-:W-:-:S13]  /*0e00*/  ISETP.NE.AND.EX P0, PT, RZ, UR5, PT, P0 ;  /* 0x00000005ff007c0c */ /* 0x000fda000bf05300 */
[----:B------:R-:W-:Y:S05]  /*0e10*/  @!P0 BRA `(.L_x_6) ;  /* 0x00000000001c8947 */ /* 0x000fea0003800000 */
[----:B------:R-:W0:Y:S02]  /*0e20*/  LDC.64 R2, c[0x0][0x598] ;  /* 0x00016600ff027b82 */ /* 0x000e240000000a00 */
[----:B0-----:R-:W2:Y:S02]  /*0e30*/  LDG.E.64 R2, desc[UR20][R2.64] ;  /* 0x0000001402027981 */ /* 0x001ea4000c1e1b00 */
[----:B--2---:R-:W-:-:S04]  /*0e40*/  ISETP.NE.U32.AND P0, PT, R2, RZ, PT ;  /* 0x000000ff0200720c */ /* 0x004fc80003f05070 */
[----:B------:R-:W-:-:S13]  /*0e50*/  ISETP.NE.AND.EX P0, PT, R3, RZ, PT, P0 ;  /* 0x000000ff0300720c */ /* 0x000fda0003f05300 */
[----:B------:R-:W-:Y:S05]  /*0e60*/  @!P0 BRA `(.L_x_6) ;  /* 0x0000000000088947 */ /* 0x000fea0003800000 */
[----:B------:R0:W5:Y:S01]  /*0e70*/  LD.E R14, desc[UR20][R2.64] ;  /* 0x00000014020e7980 */ /* 0x000162000c101900 */
[----:B------:R-:W-:Y:S05]  /*0e80*/  BRA `(.L_x_7) ;  /* 0x0000000000207947 */ /* 0x000fea0003800000 */
.L_x_6:
[----:B------:R-:W-:Y:S02]  /*0e90*/  ULDC.64 UR4, c[0x0][0x588] ;  /* 0x0001620000047ab9 */ /* 0x000fe40000000a00 */
[----:B------:R-:W-:-:S04]  /*0ea0*/  ISETP.NE.U32.AND P0, PT, RZ, UR4, PT ;  /* 0x00000004ff007c0c */ /* 0x000fc8000bf05070 */
[----:B------:R-:W-:-:S13]  /*0eb0*/  ISETP.NE.AND.EX P0, PT, RZ, UR5, PT, P0 ;  /* 0x00000005ff007c0c */ /* 0x000fda000bf05300 */
[----:B------:R-:W-:Y:S05]  /*0ec0*/  @!P0 BRA `(.L_x_8) ;  /* 0x00000000000c8947 */ /* 0x000fea0003800000 */
[----:B------:R-:W0:Y:S02]  /*0ed0*/  LDC.64 R14, c[0x0][0x588] ;  /* 0x00016200ff0e7b82 */ /* 0x000e240000000a00 */
[----:B0-----:R1:W5:Y:S01]  /*0ee0*/  LDG.E R14, desc[UR20][R14.64] ;  /* 0x000000140e0e7981 */ /* 0x001362000c1e1900 */
[----:B------:R-:W-:Y:S05]  /*0ef0*/  BRA `(.L_x_7) ;  /* 0x0000000000047947 */ /* 0x000fea0003800000 */
.L_x_8:
[----:B------:R-:W2:Y:S02]  /*0f00*/  LDC R14, c[0x0][0x580] ;  /* 0x00016000ff0e7b82 */ /* 0x000ea40000000800 */
.L_x_7:
[----:B------:R-:W-:Y:S02]  /*0f10*/  ULDC.64 UR4, c[0x0][0x5a0] ;  /* 0x0001680000047ab9 */ /* 0x000fe40000000a00 */
[----:B------:R-:W-:-:S04]  /*0f20*/  ISETP.NE.U32.AND P0, PT, RZ, UR4, PT ;  /* 0x00000004ff007c0c */ /* 0x000fc8000bf05070 */
[----:B------:R-:W-:-:S13]  /*0f30*/  ISETP.NE.AND.EX P0, PT, RZ, UR5, PT, P0 ;  /* 0x00000005ff007c0c */ /* 0x000fda000bf05300 */
[----:B------:R-:W-:Y:S05]  /*0f40*/  @!P0 BRA `(.L_x_9) ;  /* 0x00000000001c8947 */ /* 0x000fea0003800000 */
[----:B0-----:R-:W0:Y:S02]  /*0f50*/  LDC.64 R2, c[0x0][0x5a0] ;  /* 0x00016800ff027b82 */ /* 0x001e240000000a00 */
[----:B0-----:R-:W3:Y:S02]  /*0f60*/  LDG.E.64 R2, desc[UR20][R2.64] ;  /* 0x0000001402027981 */ /* 0x001ee4000c1e1b00 */
[----:B---3--:R-:W-:-:S04]  /*0f70*/  ISETP.NE.U32.AND P0, PT, R2, RZ, PT ;  /* 0x000000ff0200720c */ /* 0x008fc80003f05070 */
[----:B------:R-:W-:-:S13]  /*0f80*/  ISETP.NE.AND.EX P0, PT, R3, RZ, PT, P0 ;  /* 0x000000ff0300720c */ /* 0x000fda0003f05300 */
[----:B------:R-:W-:Y:S05]  /*0f90*/  @!P0 BRA `(.L_x_9) ;  /* 0x0000000000088947 */ /* 0x000fea0003800000 */
[----:B-1----:R0:W5:Y:S01]  /*0fa0*/  LD.E R15, desc[UR20][R2.64] ;  /* 0x00000014020f7980 */ /* 0x002162000c101900 */
[----:B------:R-:W-:Y:S05]  /*0fb0*/  BRA `(.L_x_10) ;  /* 0x0000000000207947 */ /* 0x000fea0003800000 */
.L_x_9:
[----:B------:R-:W-:Y:S02]  /*0fc0*/  ULDC.64 UR4, c[0x0][0x590] ;  /* 0x0001640000047ab9 */ /* 0x000fe40000000a00 */
[----:B------:R-:W-:-:S04]  /*0fd0*/  ISETP.NE.U32.AND P0, PT, RZ, UR4, PT ;  /* 0x00000004ff007c0c */ /* 0x000fc8000bf05070 */
[----:B------:R-:W-:-:S13]  /*0fe0*/  ISETP.NE.AND.EX P0, PT, RZ, UR5, PT, P0 ;  /* 0x00000005ff007c0c */ /* 0x000fda000bf05300 */
[----:B------:R-:W-:Y:S05]  /*0ff0*/  @!P0 BRA `(.L_x_11) ;  /* 0x00000000000c8947 */ /* 0x000fea0003800000 */
[----:B0-----:R-:W1:Y:S02]  /*1000*/  LDC.64 R2, c[0x0][0x590] ;  /* 0x00016400ff027b82 */ /* 0x001e640000000a00 */
[----:B-1----:R1:W5:Y:S01]  /*1010*/  LDG.E R15, desc[UR20][R2.64] ;  /* 0x00000014020f7981 */ /* 0x002362000c1e1900 */
[----:B------:R-:W-:Y:S05]  /*1020*/  BRA `(.L_x_10) ;  /* 0x0000000000047947 */ /* 0x000fea0003800000 */
.L_x_11:
[----:B-1----:R-:W3:Y:S02]  /*1030*/  LDC R15, c[0x0][0x584] ;  /* 0x00016100ff0f7b82 */ /* 0x002ee40000000800 */
.L_x_10:
[----:B------:R-:W4:Y:S01]  /*1040*/  LDC R0, c[0x0][0x65c] ;  /* 0x00019700ff007b82 */ /* 0x000f220000000800 */
[----:B------:R-:W-:Y:S01]  /*1050*/  ULDC UR8, c[0x0][0x28c] ;  /* 0x0000a30000087ab9 */ /* 0x000fe20000000800 */
[----:B------:R-:W-:Y:S01]  /*1060*/  ISETP.NE.AND P0, PT, R5, 0x2, PT ;  /* 0x000000020500780c */ /* 0x000fe20003f05270 */
[----:B------:R-:W-:Y:S01]  /*1070*/  UIADD3 UR8, UR8, 0x1f, URZ ;  /* 0x0000001f08087890 */ /* 0x000fe2000fffe03f */
[----:B------:R-:W-:Y:S01]  /*1080*/  IMAD.U32 R4, RZ, RZ, UR13 ;  /* 0x0000000dff047e24 */ /* 0x000fe2000f8e00ff */
[----:B------:R-:W-:Y:S01]  /*1090*/  UMOV UR5, URZ ;  /* 0x0000003f00057c82 */ /* 0x000fe20008000000 */
[----:B------:R-:W-:Y:S01]  /*10a0*/  UMOV UR4, URZ ;  /* 0x0000003f00047c82 */ /* 0x000fe20008000000 */
[----:B------:R-:W-:-:S04]  /*10b0*/  USHF.R.S32.HI UR9, URZ, 0x1f, UR8 ;  /* 0x0000001f3f097899 */ /* 0x000fc80008011408 */
[----:B------:R-:W-:Y:S01]  /*10c0*/  ULEA.HI UR9, UR9, UR8, URZ, 0x5 ;  /* 0x0000000809097291 */ /* 0x000fe2000f8f283f */
[----:B----4-:R-:W-:-:S13]  /*10d0*/  ISETP.NE.AND P2, PT, R0, 0x1, PT ;  /* 0x000000010000780c */ /* 0x010fda0003f45270 */
[----:B01----:R-:W0:Y:S01]  /*10e0*/  @P2 LDC R3, c[0x0][0x10] ;  /* 0x00000400ff032b82 */ /* 0x003e220000000800 */
[----:B------:R-:W-:Y:S02]  /*10f0*/  @P2 IMAD.MOV.U32 R17, RZ, RZ, RZ ;  /* 0x000000ffff112224 */ /* 0x000fe400078e00ff */
[----:B------:R-:W-:-:S05]  /*1100*/  @P2 IMAD.MOV.U32 R5, RZ, RZ, RZ ;  /* 0x000000ffff052224 */ /* 0x000fca00078e00ff */
[----:B------:R-:W1:Y:S01]  /*1110*/  @!P2 LDC R9, c[0x0][0xc] ;  /* 0x00000300ff09ab82 */ /* 0x000e620000000800 */
[----:B------:R-:W-:Y:S01]  /*1120*/  ULDC UR6, c[0x0][0xc] ;  /* 0x0000030000067ab9 */ /* 0x000fe20000000800 */
[----:B------:R-:W-:Y:S02]  /*1130*/  ULDC UR7, c[0x0][0x10] ;  /* 0x0000040000077ab9 */ /* 0x000fe40000000800 */
[----:B------:R-:W-:-:S04]  /*1140*/  UIMAD.WIDE.U32 UR6, UR6, UR7, URZ ;  /* 0x00000007060672a5 */ /* 0x000fc8000f8e003f */
[----:B------:R-:W4:Y:S01]  /*1150*/  LDC R8, c[0x0][0x14] ;  /* 0x00000500ff087b82 */ /* 0x000f220000000800 */
[----:B0-----:R-:W-:Y:S01]  /*1160*/  @P2 IMAD.WIDE.U32 R2, R3, UR13, R16 ;  /* 0x0000000d03022c25 */ /* 0x001fe2000f8e0010 */
[----:B------:R-:W-:-:S03]  /*1170*/  USHF.R.S32.HI UR13, URZ, 0x5, UR9 ;  /* 0x000000053f0d7899 */ /* 0x000fc60008011409 */
[----:B------:R-:W-:Y:S02]  /*1180*/  @P2 IMAD.IADD R3, R3, 0x1, R5 ;  /* 0x0000000103032824 */ /* 0x000fe400078e0205 */
[----:B------:R-:W-:Y:S02]  /*1190*/  IMAD.MOV.U32 R5, RZ, RZ, RZ ;  /* 0x000000ffff057224 */ /* 0x000fe400078e00ff */
[----:B-1----:R-:W-:-:S04]  /*11a0*/  @!P2 IMAD.WIDE.U32 R4, R16, R9, R4 ;  /* 0x000000091004a225 */ /* 0x002fc800078e0004 */
[----:B------:R-:W-:Y:S02]  /*11b0*/  @!P2 IMAD.MOV.U32 R2, RZ, RZ, R4 ;  /* 0x000000ffff02a224 */ /* 0x000fe400078e0004 */
[C---:B----4-:R-:W-:Y:S02]  /*11c0*/  IMAD R21, R8.reuse, UR7, RZ ;  /* 0x0000000708157c24 */ /* 0x050fe4000f8e02ff */
[----:B------:R-:W-:Y:S01]  /*11d0*/  IMAD.WIDE.U32 R8, R8, UR6, RZ ;  /* 0x0000000608087c25 */ /* 0x000fe2000f8e00ff */
[----:B------:R-:W-:-:S03]  /*11e0*/  ULDC.64 UR6, c[0x0][0x650] ;  /* 0x0001940000067ab9 */ /* 0x000fc60000000a00 */
[----:B------:R-:W-:Y:S02]  /*11f0*/  @!P2 IMAD.MOV.U32 R3, RZ, RZ, R5 ;  /* 0x000000ffff03a224 */ /* 0x000fe400078e0005 */
[----:B------:R-:W-:Y:S01]  /*1200*/  IMAD.IADD R0, R9, 0x1, R21 ;  /* 0x0000000109007824 */ /* 0x000fe200078e0215 */
[----:B------:R-:W-:Y:S06]  /*1210*/  @P0 BRA `(.L_x_12) ;  /* 0x0000000000280947 */ /* 0x000fec0003800000 */
[----:B------:R-:W-:Y:S01]  /*1220*/  UIMAD.WIDE.U32 UR4, UR13, -0x45306eb3, URZ ;  /* 0xbacf914d0d0478a5 */ /* 0x000fe2000f8e003f */
[----:B------:R-:W-:Y:S01]  /*1230*/  IADD3 R2, P0, R2, R8, RZ ;  /* 0x0000000802027210 */ /* 0x000fe20007f1e0ff */
[----:B------:R-:W-:Y:S02]  /*1240*/  UISETP.GE.U32.AND UP0, UPT, UR13, 0x25, UPT ;  /* 0x000000250d00788c */ /* 0x000fe4000bf06070 */
[----:B------:R-:W-:Y:S02]  /*1250*/  UIADD3 UR4, -UR5, UR13, URZ ;  /* 0x0000000d05047290 */ /* 0x000fe4000fffe13f */
[----:B------:R-:W-:Y:S02]  /*1260*/  IMAD.X R3, R0, 0x1, R3, P0 ;  /* 0x0000000100037824 */ /* 0x000fe400000e0603 */
[----:B------:R-:W-:-:S04]  /*1270*/  ULEA.HI UR4, UR4, UR5, URZ, 0x1f ;  /* 0x0000000504047291 */ /* 0x000fc8000f8ff83f */
[----:B------:R-:W-:-:S03]  /*1280*/  USHF.R.U32.HI UR5, URZ, 0x5, UR4 ;  /* 0x000000053f057899 */ /* 0x000fc60008011604 */
[----:B------:R-:W-:Y:S01]  /*1290*/  UMOV UR4, URZ ;  /* 0x0000003f00047c82 */ /* 0x000fe20008000000 */
[----:B------:R-:W-:Y:S02]  /*12a0*/  @UP0 ULOP3.LUT UR4, UR5, 0x1, URZ, 0xc0, !UPT ;  /* 0x0000000105040892 */ /* 0x000fe4000f8ec03f */
[----:B------:R-:W-:-:S12]  /*12b0*/  UIMAD UR5, UR5, -0x25, UR13 ;  /* 0xffffffdb050578a4 */ /* 0x000fd8000f8e020d */
.L_x_12:
[----:B------:R-:W-:Y:S01]  /*12c0*/  ISETP.GE.U32.AND P0, PT, R2, UR6, PT ;  /* 0x0000000602007c0c */ /* 0x000fe2000bf06070 */
[----:B------:R-:W-:Y:S01]  /*12d0*/  IMAD.MOV.U32 R6, RZ, RZ, -0x1 ;  /* 0xffffffffff067424 */ /* 0x000fe200078e00ff */
[----:B------:R-:W-:Y:S01]  /*12e0*/  PRMT R20, RZ, 0x7610, R20 ;  /* 0x00007610ff147816 */ /* 0x000fe20000000014 */
[----:B------:R-:W-:Y:S01]  /*12f0*/  IMAD.MOV.U32 R5, RZ, RZ, -0x1 ;  /* 0xffffffffff057424 */ /* 0x000fe200078e00ff */
[----:B------:R-:W-:Y:S01]  /*1300*/  ISETP.GE.U32.AND.EX P0, PT, R3, UR7, PT, P0 ;  /* 0x0000000703007c0c */ /* 0x000fe2000bf06100 */
[----:B------:R-:W-:-:S12]  /*1310*/  IMAD.MOV.U32 R4, RZ, RZ, -0x1 ;  /* 0xffffffffff047424 */ /* 0x000fd800078e00ff */
[----:B------:R-:W-:Y:S05]  /*1320*/  @P0 BRA `(.L_x_13) ;  /* 0x0000000400240947 */ /* 0x000fea0003800000 */
[----:B------:R-:W0:Y:S01]  /*1330*/  LDC.64 R28, c[0x0][0x628] ;  /* 0x00018a00ff1c7b82 */ /* 0x000e220000000a00 */
[----:B------:R-:W-:Y:S02]  /*1340*/  IMAD.MOV.U32 R4, RZ, RZ, R2 ;  /* 0x000000ffff047224 */ /* 0x000fe400078e0002 */
[----:B------:R-:W-:-:S05]  /*1350*/  IMAD.MOV.U32 R5, RZ, RZ, R3 ;  /* 0x000000ffff057224 */ /* 0x000fca00078e0003 */
[----:B------:R-:W1:Y:S08]  /*1360*/  LDC R6, c[0x0][0x630] ;  /* 0x00018c00ff067b82 */ /* 0x000e700000000800 */
[----:B------:R-:W4:Y:S01]  /*1370*/  LDC.64 R30, c[0x0][0x620] ;  /* 0x00018800ff1e7b82 */ /* 0x000f220000000a00 */
[----:B0-----:R-:W-:-:S04]  /*1380*/  ISETP.NE.U32.AND P0, PT, R28, RZ, PT ;  /* 0x000000ff1c00720c */ /* 0x001fc80003f05070 */
[----:B------:R-:W-:-:S13]  /*1390*/  ISETP.NE.AND.EX P0, PT, R29, RZ, PT, P0 ;  /* 0x000000ff1d00720c */ /* 0x000fda0003f05300 */
[----:B-1--4-:R-:W-:Y:S05]  /*13a0*/  @!P0 BRA `(.L_x_14) ;  /* 0x0000000000288947 */ /* 0x012fea0003800000 */
[----:B------:R-:W0:Y:S02]  /*13b0*/  LDC R23, c[0x0][0x634] ;  /* 0x00018d00ff177b82 */ /* 0x000e240000000800 */
[----:B0-----:R-:W-:-:S05]  /*13c0*/  IADD3 R23, P0, R2, R23, RZ ;  /* 0x0000001702177210 */ /* 0x001fca0007f1e0ff */
[----:B------:R-:W-:-:S04]  /*13d0*/  IMAD.X R27, RZ, RZ, R3, P0 ;  /* 0x000000ffff1b7224 */ /* 0x000fc800000e0603 */
[----:B------:R-:W-:-:S04]  /*13e0*/  IMAD.WIDE.U32 R4, R27, R28, RZ ;  /* 0x0000001c1b047225 */ /* 0x000fc800078e00ff */
[----:B------:R-:W-:-:S04]  /*13f0*/  IMAD.WIDE.U32 R20, P0, R23, R29, R4 ;  /* 0x0000001d17147225 */ /* 0x000fc80007800004 */
[----:B------:R-:W-:-:S04]  /*1400*/  IMAD.WIDE.U32 R4, R23, R28, RZ ;  /* 0x0000001c17047225 */ /* 0x000fc800078e00ff */
[----:B------:R-:W-:Y:S01]  /*1410*/  IMAD.X R23, RZ, RZ, RZ, P0 ;  /* 0x000000ffff177224 */ /* 0x000fe200000e06ff */
[----:B------:R-:W-:Y:S01]  /*1420*/  IADD3 RZ, P0, R5, R20, RZ ;  /* 0x0000001405ff7210 */ /* 0x000fe20007f1e0ff */
[----:B------:R-:W-:-:S04]  /*1430*/  IMAD.MOV.U32 R22, RZ, RZ, R21 ;  /* 0x000000ffff167224 */ /* 0x000fc800078e0015 */
[----:B------:R-:W-:-:S08]  /*1440*/  IMAD.WIDE.U32.X R4, R27, R29, R22, P0 ;  /* 0x0000001d1b047225 */ /* 0x000fd000000e0416 */
.L_x_14:
[----:B------:R-:W0:Y:S01]  /*1450*/  LDC.64 R32, c[0x0][0x640] ;  /* 0x00019000ff207b82 */ /* 0x000e220000000a00 */
[-CC-:B------:R-:W-:Y:S01]  /*1460*/  SHF.R.U64 R36, R4, R6.reuse, R5.reuse ;  /* 0x0000000604247219 */ /* 0x180fe20000001205 */
[----:B------:R-:W-:Y:S01]  /*1470*/  IMAD.MOV.U32 R37, RZ, RZ, 0x1 ;  /* 0x00000001ff257424 */ /* 0x000fe200078e00ff */
[----:B------:R-:W-:Y:S02]  /*1480*/  SHF.R.U32.HI R4, RZ, R6, R5 ;  /* 0x00000006ff047219 */ /* 0x000fe40000011605 */
[----:B------:R-:W-:-:S03]  /*1490*/  IADD3 R21, P0, RZ, -R36, RZ ;  /* 0x80000024ff157210 */ /* 0x000fc60007f1e0ff */
[----:B------:R-:W1:Y:S02]  /*14a0*/  LDC R20, c[0x0][0x618] ;  /* 0x00018600ff147b82 */ /* 0x000e640000000800 */
[----:B------:R-:W-:-:S04]  /*14b0*/  IMAD.X R5, RZ, RZ, ~R4, P0 ;  /* 0x000000ffff057224 */ /* 0x000fc800000e0e04 */
[-C--:B------:R-:W-:Y:S02]  /*14c0*/  IMAD R6, R5, R30.reuse, RZ ;  /* 0x0000001e05067224 */ /* 0x080fe400078e02ff */
[----:B------:R-:W4:Y:S01]  /*14d0*/  LDC R23, c[0x0][0x608] ;  /* 0x00018200ff177b82 */ /* 0x000f220000000800 */
[----:B------:R-:W-:-:S04]  /*14e0*/  IMAD.WIDE.U32 R4, R21, R30, R2 ;  /* 0x0000001e15047225 */ /* 0x000fc800078e0002 */
[----:B------:R-:W-:-:S03]  /*14f0*/  IMAD R21, R21, R31, R6 ;  /* 0x0000001f15157224 */ /* 0x000fc600078e0206 */
[----:B------:R-:W2:Y:S01]  /*1500*/  LDC R28, c[0x0][0x658] ;  /* 0x00019600ff1c7b82 */ /* 0x000ea20000000800 */
[----:B------:R-:W-:Y:S01]  /*1510*/  IMAD.IADD R5, R5, 0x1, R21 ;  /* 0x0000000105057824 */ /* 0x000fe200078e0215 */
[----:B0-----:R-:W-:Y:S01]  /*1520*/  ISETP.NE.U32.AND P0, PT, R32, RZ, PT ;  /* 0x000000ff2000720c */ /* 0x001fe20003f05070 */
[----:B------:R-:W-:-:S03]  /*1530*/  IMAD.MOV.U32 R21, RZ, RZ, -0x1 ;  /* 0xffffffffff157424 */ /* 0x000fc600078e00ff */
[----:B------:R-:W-:Y:S02]  /*1540*/  ISETP.NE.AND.EX P0, PT, R33, RZ, PT, P0 ;  /* 0x000000ff2100720c */ /* 0x000fe40003f05300 */
[----:B------:R-:W0:Y:S01]  /*1550*/  LDC R31, c[0x0][0x600] ;  /* 0x00018000ff1f7b82 */ /* 0x000e220000000800 */
[-CC-:B-1----:R-:W-:Y:S02]  /*1560*/  SHF.R.U64 R29, R4, R20.reuse, R5.reuse ;  /* 0x00000014041d7219 */ /* 0x182fe40000001205 */
[----:B------:R-:W-:-:S05]  /*1570*/  SHF.R.U32.HI R4, RZ, R20, R5 ;  /* 0x00000014ff047219 */ /* 0x000fca0000011605 */
[----:B------:R-:W1:Y:S01]  /*1580*/  LDC R30, c[0x0][0x648] ;  /* 0x00019200ff1e7b82 */ /* 0x000e620000000800 */
[-CC-:B----4-:R-:W-:Y:S02]  /*1590*/  SHF.R.U64 R39, R29, R23.reuse, R4.reuse ;  /* 0x000000171d277219 */ /* 0x190fe40000001204 */
[----:B------:R-:W-:-:S05]  /*15a0*/  SHF.R.U32.HI R5, RZ, R23, R4 ;  /* 0x00000017ff057219 */ /* 0x000fca0000011604 */
[----:B------:R-:W4:Y:S01]  /*15b0*/  LDC R35, c[0x0][0x638] ;  /* 0x00018e00ff237b82 */ /* 0x000f220000000800 */
[-C--:B--2---:R-:W-:Y:S02]  /*15c0*/  SHF.L.U32 R4, R21, R28.reuse, RZ ;  /* 0x0000001c15047219 */ /* 0x084fe400000006ff */
[--C-:B------:R-:W-:Y:S02]  /*15d0*/  SHF.R.U64 R38, R39, R28, R5.reuse ;  /* 0x0000001c27267219 */ /* 0x100fe40000001205 */
[----:B------:R-:W-:Y:S02]  /*15e0*/  LOP3.LUT R6, RZ, R4, RZ, 0x33, !PT ;  /* 0x00000004ff067212 */ /* 0x000fe400078e33ff */
[----:B------:R-:W-:Y:S01]  /*15f0*/  SHF.R.U32.HI R5, RZ, R28, R5 ;  /* 0x0000001cff057219 */ /* 0x000fe20000011605 */
[----:B------:R-:W2:Y:S01]  /*1600*/  LDC R34, c[0x0][0x610] ;  /* 0x00018400ff227b82 */ /* 0x000ea20000000800 */
[----:B------:R-:W-:Y:S01]  /*1610*/  IMAD.MOV.U32 R4, RZ, RZ, R38 ;  /* 0x000000ffff047224 */ /* 0x000fe200078e0026 */
[----:B------:R-:W-:Y:S06]  /*1620*/  @!P0 BRA `(.L_x_15) ;  /* 0x0000000000288947 */ /* 0x000fec0003800000 */
[----:B------:R-:W3:Y:S02]  /*1630*/  LDC R23, c[0x0][0x64c] ;  /* 0x00019300ff177b82 */ /* 0x000ee40000000800 */
[----:B---3--:R-:W-:-:S05]  /*1640*/  IADD3 R23, P0, R38, R23, RZ ;  /* 0x0000001726177210 */ /* 0x008fca0007f1e0ff */
        /* <DEDUP_REMOVED lines=8> */
.L_x_15:
[----:B-1----:R-:W-:Y:S01]  /*16d0*/  SHF.R.U64 R17, R4, R30, R5 ;  /* 0x0000001e04117219 */ /* 0x002fe20000001205 */
[----:B------:R-:W-:Y:S01]  /*16e0*/  @P2 IMAD R24, R25, R26, R16 ;  /* 0x0000001a19182224 */ /* 0x000fe200078e0210 */
[----:B------:R-:W-:Y:S02]  /*16f0*/  SHF.L.U32 R4, R37, R28, RZ ;  /* 0x0000001c25047219 */ /* 0x000fe400000006ff */
[----:B------:R-:W-:Y:S01]  /*1700*/  LOP3.LUT R5, R39, R6, RZ, 0xc0, !PT ;  /* 0x0000000627057212 */ /* 0x000fe200078ec0ff */
[----:B0-----:R-:W-:Y:S02]  /*1710*/  VIADD R6, R31, 0xffffffff ;  /* 0xffffffff1f067836 */ /* 0x001fe40000000000 */
[----:B------:R-:W-:Y:S02]  /*1720*/  IMAD.MOV R20, RZ, RZ, -R17 ;  /* 0x000000ffff147224 */ /* 0x000fe400078e0a11 */
[----:B------:R-:W-:Y:S01]  /*1730*/  IMAD R5, R4, R17, R5 ;  /* 0x0000001104057224 */ /* 0x000fe200078e0205 */
[----:B------:R-:W-:Y:S01]  /*1740*/  LOP3.LUT R17, R29, R6, RZ, 0xc0, !PT ;  /* 0x000000061d117212 */ /* 0x000fe200078ec0ff */
[----:B----4-:R-:W-:-:S02]  /*1750*/  IMAD R4, R20, R35, R38 ;  /* 0x0000002314047224 */ /* 0x010fc400078e0226 */
[----:B--2---:R-:W-:Y:S02]  /*1760*/  IMAD R6, R5, R34, R24 ;  /* 0x0000002205067224 */ /* 0x004fe400078e0218 */
[----:B------:R-:W-:Y:S02]  /*1770*/  IMAD R17, R4, R31, R17 ;  /* 0x0000001f04117224 */ /* 0x000fe400078e0211 */
[----:B------:R-:W-:Y:S02]  /*1780*/  IMAD.MOV.U32 R20, RZ, RZ, 0x1 ;  /* 0x00000001ff147424 */ /* 0x000fe400078e00ff */
[----:B------:R-:W-:Y:S01]  /*1790*/  IMAD.MOV.U32 R4, RZ, RZ, R36 ;  /* 0x000000ffff047224 */ /* 0x000fe200078e0024 */
[----:B------:R-:W-:Y:S02]  /*17a0*/  SEL R5, R17, R6, !P2 ;  /* 0x0000000611057207 */ /* 0x000fe40005000000 */
[----:B------:R-:W-:-:S07]  /*17b0*/  SEL R6, R6, R17, !P2 ;  /* 0x0000001106067207 */ /* 0x000fce0005000000 */
.L_x_13:
[----:B------:R-:W-:Y:S05]  /*17c0*/  @!P3 BRA `(.L_x_16) ;  /* 0x00000000000cb947 */ /* 0x000fea0003800000 */
[----:B------:R-:W-:Y:S01]  /*17d0*/  UCGABAR_WAIT ;  /* 0x0000000000007dc7 */ /* 0x000fe20008000000 */
[----:B------:R-:W-:Y:S01]  /*17e0*/  CCTL.IVALL ;  /* 0x00000000ff00798f */ /* 0x000fe20002000000 */
[----:B------:R-:W-:Y:S05]  /*17f0*/  BRA `(.L_x_17) ;  /* 0x0000000000047947 */ /* 0x000fea0003800000 */
.L_x_16:
[----:B------:R-:W-:Y:S06]  /*1800*/  BAR.SYNC.DEFER_BLOCKING 0x0 ;  /* 0x0000000000007b1d */ /* 0x000fec0000010000 */
.L_x_17:
[----:B------:R-:W-:Y:S05]  /*1810*/  @!P4 BRA `(.L_x_18) ;  /* 0x0000006c0054c947 */ /* 0x000fea0003800000 */
[----:B------:R-:W-:-:S13]  /*1820*/  ISETP.GT.U32.AND P0, PT, R40, 0x1, PT ;  /* 0x000000012800780c */ /* 0x000fda0003f04070 */
[----:B------:R-:W-:Y:S05]  /*1830*/  @P0 EXIT ;  /* 0x000000000000094d */ /* 0x000fea0003800000 */
.L_x_19:
[----:B------:R-:W-:-:S08]  /*1840*/  NOP ;  /* 0x0000000000007918 */ /* 0x000fd00000000000 */
[----:B------:R-:W0:Y:S02]  /*1850*/  USETMAXREG.TRY_ALLOC.CTAPOOL UP0, 0xe8 ;  /* 0x000000e8000079c8 */ /* 0x000e240008000600 */
[----:B0-----:R-:W-:-:S13]  /*1860*/  PLOP3.LUT P0, PT, PT, PT, UP0, 0x80, 0x0 ;  /* 0x000000000000781c */ /* 0x001fda0003f0f008 */
[----:B------:R-:W-:Y:S05]  /*1870*/  @!P0 BRA `(.L_x_19) ;  /* 0xfffffffc00f08947 */ /* 0x000fea000383ffff */
[----:B------:R-:W-:-:S13]  /*1880*/  LOP3.LUT P0, RZ, R20, 0xff, RZ, 0xc0, !PT ;  /* 0x000000ff14ff7812 */ /* 0x000fda000780c0ff */
[----:B------:R-:W-:Y:S05]  /*1890*/  @!P0 EXIT ;  /* 0x000000000000894d */ /* 0x000fea0003800000 */
[----:B------:R-:W0:Y:S01]  /*18a0*/  S2UR UR6, SR_CgaCtaId ;  /* 0x00000000000679c3 */ /* 0x000e220000008800 */
[CC--:B------:R-:W-:Y:S01]  /*18b0*/  LEA.HI R11, R19.reuse, R10.reuse, RZ, 0x2 ;  /* 0x0000000a130b7211 */ /* 0x0c0fe200078f10ff */
[----:B------:R-:W-:Y:S01]  /*18c0*/  UIADD3 UR7, UR11, -0x1, URZ ;  /* 0xffffffff0b077890 */ /* 0x000fe2000fffe03f */
[----:B------:R-:W-:Y:S01]  /*18d0*/  LEA.HI R19, R19, R10, RZ, 0x5 ;  /* 0x0000000a13137211 */ /* 0x000fe200078f28ff */
[----:B------:R-:W-:Y:S01]  /*18e0*/  UMOV UR9, 0x400 ;  /* 0x0000040000097882 */ /* 0x000fe20000000000 */
[--C-:B------:R-:W-:Y:S01]  /*18f0*/  SHF.R.S32.HI R18, RZ, 0x2, R11.reuse ;  /* 0x00000002ff127819 */ /* 0x100fe2000001140b */
[----:B------:R-:W-:Y:S01]  /*1900*/  UISETP.LT.AND UP0, UPT, UR13, 0x1, UPT ;  /* 0x000000010d00788c */ /* 0x000fe2000bf01270 */
[----:B------:R-:W-:Y:S01]  /*1910*/  SHF.R.S32.HI R17, RZ, 0x1f, R11 ;  /* 0x0000001fff117819 */ /* 0x000fe2000001140b */
[----:B------:R-:W-:Y:S01]  /*1920*/  USHF.L.U32 UR15, UR13, 0x1, URZ ;  /* 0x000000010d0f7899 */ /* 0x000fe2000800063f */
[----:B------:R-:W-:Y:S01]  /*1930*/  LOP3.LUT R11, R11, 0xfffffffc, RZ, 0xc0, !PT ;  /* 0xfffffffc0b0b7812 */ /* 0x000fe200078ec0ff */
[----:B------:R-:W-:Y:S01]  /*1940*/  USEL UR10, UR13, 0x1, UP0 ;  /* 0x000000010d0a7887 */ /* 0x000fe20008000000 */
[----:B------:R-:W-:Y:S01]  /*1950*/  LEA.HI R17, R17, R18, RZ, 0x3 ;  /* 0x0000001211117211 */ /* 0x000fe200078f18ff */
[----:B------:R-:W-:Y:S01]  /*1960*/  UISETP.NE.AND UP0, UPT, UR7, URZ, UPT ;  /* 0x0000003f0700728c */ /* 0x000fe2000bf05270 */
[----:B------:R-:W-:Y:S01]  /*1970*/  LOP3.LUT R148, R7, 0x1, RZ, 0xfc, !PT ;  /* 0x0000000107947812 */ /* 0x000fe200078efcff */
[----:B------:R-:W-:Y:S01]  /*1980*/  IMAD.IADD R16, R10, 0x1, -R11 ;  /* 0x000000010a107824 */ /* 0x000fe200078e0a0b */
[----:B------:R-:W-:Y:S01]  /*1990*/  LOP3.LUT R17, R17, 0xfffffff8, RZ, 0xc0, !PT ;  /* 0xfffffff811117812 */ /* 0x000fe200078ec0ff */
[----:B------:R-:W-:-:S04]  /*19a0*/  UIADD3 UR10, -UR10, UR13, URZ ;  /* 0x0000000d0a0a7290 */ /* 0x000fc8000fffe13f */
[----:B------:R-:W-:Y:S01]  /*19b0*/  IMAD.IADD R18, R18, 0x1, -R17 ;  /* 0x0000000112127824 */ /* 0x000fe200078e0a11 */
[----:B------:R-:W-:Y:S01]  /*19c0*/  SHF.R.S32.HI R17, RZ, 0x5, R19 ;  /* 0x00000005ff117819 */ /* 0x000fe20000011413 */
[----:B0-----:R-:W-:-:S03]  /*19d0*/  ULEA UR9, UR6, UR9, 0x18 ;  /* 0x0000000906097291 */ /* 0x001fc6000f8ec03f */
[--C-:B------:R-:W-:Y:S01]  /*19e0*/  SHF.R.S32.HI R19, RZ, 0x1f, R18.reuse ;  /* 0x0000001fff137819 */ /* 0x100fe20000011412 */
[----:B------:R-:W-:Y:S01]  /*19f0*/  USHF.L.U32 UR6, UR7, 0x3, URZ ;  /* 0x0000000307067899 */ /* 0x000fe2000800063f */
[C-C-:B------:R-:W-:Y:S01]  /*1a00*/  IMAD R20, R17.reuse, -0x10, -R18.reuse ;  /* 0xfffffff011147824 */ /* 0x140fe200078e0a12 */
[----:B------:R-:W-:Y:S02]  /*1a10*/  USEL UR7, URZ, 0x1, UP0 ;  /* 0x000000013f077887 */ /* 0x000fe40008000000 */
[----:B------:R-:W-:Y:S01]  /*1a20*/  ULOP3.LUT UR6, UR6, 0x8, URZ, 0xc0, !UPT ;  /* 0x0000000806067892 */ /* 0x000fe2000f8ec03f */
[----:B------:R-:W-:Y:S01]  /*1a30*/  IMAD.WIDE R10, R17, 0x10, R18 ;  /* 0x00000010110a7825 */ /* 0x000fe200078e0212 */
[----:B------:R-:W-:Y:S02]  /*1a40*/  UIADD3 UR22, UR9, 0x260, URZ ;  /* 0x0000026009167890 */ /* 0x000fe4000fffe03f */
[----:B------:R-:W-:Y:S01]  /*1a50*/  ULOP3.LUT UR23, UR6, 0x8, URZ, 0x3c, !UPT ;  /* 0x0000000806177892 */ /* 0x000fe2000f8e3c3f */
[----:B------:R-:W-:Y:S01]  /*1a60*/  IMAD.U32 R150, RZ, RZ, UR7 ;  /* 0x00000007ff967e24 */ /* 0x000fe2000f8e00ff */
[----:B------:R-:W-:-:S02]  /*1a70*/  ULOP3.LUT UR12, UR6, 0x18, URZ, 0x3c, !UPT ;  /* 0x00000018060c7892 */ /* 0x000fc4000f8e3c3f */
[----:B------:R-:W-:Y:S01]  /*1a80*/  ULEA UR11, UR11, UR22, 0x3 ;  /* 0x000000160b0b7291 */ /* 0x000fe2000f8e183f */
[----:B------:R-:W-:Y:S02]  /*1a90*/  ULDC UR6, c[0x0][0x284] ;  /* 0x0000a10000067ab9 */ /* 0x000fe40000000800 */
[----:B------:R-:W-:-:S09]  /*1aa0*/  VIADD R17, R20, UR6 ;  /* 0x0000000614117c36 */ /* 0x000fd20008000000 */
.L_x_176:
[----:B------:R-:W-:Y:S01]  /*1ab0*/  SHF.L.U32 R18, R150, 0x1f, RZ ;  /* 0x0000001f96127819 */ /* 0x000fe200000006ff */
[----:B------:R-:W0:Y:S01]  /*1ac0*/  LDC R19, c[0x0][0x28c] ;  /* 0x0000a300ff137b82 */ /* 0x000e220000000800 */
[----:B------:R-:W-:Y:S01]  /*1ad0*/  UMOV UR6, URZ ;  /* 0x0000003f00067c82 */ /* 0x000fe20008000000 */
[----:B------:R-:W-:Y:S01]  /*1ae0*/  UMOV UR14, UR5 ;  /* 0x00000005000e7c82 */ /* 0x000fe20008000000 */
[----:B-1----:R-:W1:Y:S01]  /*1af0*/  SYNCS.PHASECHK.TRANS64.TRYWAIT P0, [UR11+-0x8], R18 ;  /* 0xfffff812ff0075a7 */ /* 0x002e62000800014b */
[----:B0-----:R-:W-:Y:S01]  /*1b00*/  ISETP.GE.AND P1, PT, R19, 0x1, PT ;  /* 0x000000011300780c */ /* 0x001fe20003f26270 */
[----:B-1-34-:R-:W-:-:S12]  /*1b10*/  @!P0 BRA `(.L_x_20) ;  /* 0x0000008c00908947 */ /* 0x01afd80003800000 */
.L_x_231:
[----:B------:R-:W-:Y:S01]  /*1b20*/  UMOV UR7, URZ ;  /* 0x0000003f00077c82 */ /* 0x000fe20008000000 */
[----:B------:R-:W-:Y:S01]  /*1b30*/  UMOV UR8, URZ ;  /* 0x0000003f00087c82 */ /* 0x000fe20008000000 */
[----:B------:R-:W-:Y:S02]  /*1b40*/  CS2R R88, SRZ ;  /* 0x0000000000587805 */ /* 0x000fe4000001ff00 */
[----:B------:R-:W-:Y:S02]  /*1b50*/  CS2R R22, SRZ ;  /* 0x0000000000167805 */ /* 0x000fe4000001ff00 */
[----:B------:R-:W-:Y:S02]  /*1b60*/  CS2R R90, SRZ ;  /* 0x00000000005a7805 */ /* 0x000fe4000001ff00 */
[----:B------:R-:W-:Y:S02]  /*1b70*/  CS2R R92, SRZ ;  /* 0x00000000005c7805 */ /* 0x000fe4000001ff00 */
[----:B------:R-:W-:-:S02]  /*1b80*/  CS2R R94, SRZ ;  /* 0x00000000005e7805 */ /* 0x000fc4000001ff00 */
[----:B------:R-:W-:Y:S02]  /*1b90*/  CS2R R96, SRZ ;  /* 0x0000000000607805 */ /* 0x000fe4000001ff00 */
        /* <DEDUP_REMOVED lines=24> */
[----:B------:R-:W-:Y:S01]  /*1d20*/  CS2R R146, SRZ ;  /* 0x0000000000927805 */ /* 0x000fe2000001ff00 */
[----:B------:R-:W-:Y:S01]  /*1d30*/  IMAD.MOV.U32 R149, RZ, RZ, RZ ;  /* 0x000000ffff957224 */ /* 0x000fe200078e00ff */
[----:B------:R-:W-:Y:S01]  /*1d40*/  CS2R R24, SRZ ;  /* 0x0000000000187805 */ /* 0x000fe2000001ff00 */
[----:B------:R-:W-:Y:S01]  /*1d50*/  IMAD.MOV.U32 R151, RZ, RZ, RZ ;  /* 0x000000ffff977224 */ /* 0x000fe200078e00ff */
[----:B------:R-:W-:Y:S01]  /*1d60*/  CS2R R26, SRZ ;  /* 0x00000000001a7805 */ /* 0x000fe2000001ff00 */
[----:B------:R-:W-:Y:S01]  /*1d70*/  IMAD.U32 R152, RZ, RZ, UR4 ;  /* 0x00000004ff987e24 */ /* 0x000fe2000f8e00ff */
        /* <DEDUP_REMOVED lines=29> */
[----:B------:R-:W-:Y:S01]  /*1f50*/  CS2R R86, SRZ ;  /* 0x0000000000567805 */ /* 0x000fe2000001ff00 */
[----:B------:R-:W-:Y:S06]  /*1f60*/  @!P1 BRA `(.L_x_21) ;  /* 0x0000000800289947 */ /* 0x000fec0003800000 */
[----:B------:R-:W-:-:S13]  /*1f70*/  ISETP.NE.AND P1, PT, R148, 0x3, PT ;  /* 0x000000039400780c */ /* 0x000fda0003f25270 */
[----:B------:R-:W-:Y:S05]  /*1f80*/  @!P1 BRA `(.L_x_22) ;  /* 0x0000000000049947 */ /* 0x000fea0003800000 */
[----:B------:R-:W-:Y:S01]  /*1f90*/  BPT.TRAP 0x1 ;  /* 0x000000040000795c */ /* 0x000fe20000300000 */
.L_x_22:
[----:B------:R-:W-:Y:S01]  /*1fa0*/  ULEA UR6, UR5, UR9, 0x3 ;  /* 0x0000000905067291 */ /* 0x000fe2000f8e183f */
[----:B0-----:R-:W-:-:S05]  /*1fb0*/  IMAD.U32 R18, RZ, RZ, UR4 ;  /* 0x00000004ff127e24 */ /* 0x001fca000f8e00ff */
[----:B------:R-:W-:-:S04]  /*1fc0*/  SHF.L.U32 R18, R18, 0x1f, RZ ;  /* 0x0000001f12127819 */ /* 0x000fc800000006ff */
[----:B------:R0:W1:Y:S01]  /*1fd0*/  SYNCS.PHASECHK.TRANS64.TRYWAIT P0, [UR6], R18 ;  /* 0x00000012ff0075a7 */ /* 0x0000620008000146 */
[----:B------:R-:W-:Y:S05]  /*1fe0*/  @!P1 BRA `(.L_x_23) ;  /* 0x0000000000049947 */ /* 0x000fea0003800000 */
[----:B------:R-:W-:Y:S01]  /*1ff0*/  BPT.TRAP 0x1 ;  /* 0x000000040000795c */ /* 0x000fe20000300000 */
.L_x_23:
[----:B-1----:R-:W-:Y:S05]  /*2000*/  @P0 BRA `(.L_x_24) ;  /* 0x0000000000080947 */ /* 0x002fea0003800000 */
[----:B------:R-:W1:Y:S02]  /*2010*/  SYNCS.PHASECHK.TRANS64.TRYWAIT P0, [UR6], R18 ;  /* 0x00000012ff0075a7 */ /* 0x000e640008000146 */
[----:B-1----:R-:W-:Y:S05]  /*2020*/  @!P0 BRA `(.L_x_25) ;  /* 0x0000008800648947 */ /* 0x002fea0003800000 */
.L_x_24:
[----:B------:R-:W-:Y:S01]  /*2030*/  UIADD3 UR7, UR9, 0x12b80, URZ ;  /* 0x00012b8009077890 */ /* 0x000fe2000fffe03f */
[----:B------:R-:W-:Y:S01]  /*2040*/  WARPGROUP.ARRIVE ;  /* 0x00000000000079c5 */ /* 0x000fe20000000000 */
[----:B------:R-:W-:Y:S01]  /*2050*/  UIADD3 UR6, UR9, 0x380, URZ ;  /* 0x0000038009067890 */ /* 0x000fe2000fffe03f */
[----:B------:R-:W-:Y:S01]  /*2060*/  CS2R R88, SRZ ;  /* 0x0000000000587805 */ /* 0x000fe2000001ff00 */
[----:B------:R-:W-:Y:S01]  /*2070*/  USHF.R.U32.HI UR7, URZ, 0x4, UR7 ;  /* 0x000000043f077899 */ /* 0x000fe20008011607 */
[----:B------:R-:W-:Y:S01]  /*2080*/  CS2R R22, SRZ ;  /* 0x0000000000167805 */ /* 0x000fe2000001ff00 */
[----:B------:R-:W-:Y:S01]  /*2090*/  USHF.R.U32.HI UR6, URZ, 0x4, UR6 ;  /* 0x000000043f067899 */ /* 0x000fe20008011606 */
[----:B------:R-:W-:Y:S01]  /*20a0*/  CS2R R90, SRZ ;  /* 0x00000000005a7805 */ /* 0x000fe2000001ff00 */
[----:B------:R-:W-:Y:S01]  /*20b0*/  ULOP3.LUT UR7, UR7, 0x3fff, URZ, 0xc0, !UPT ;  /* 0x00003fff07077892 */ /* 0x000fe2000f8ec03f */
[----:B------:R-:W-:Y:S01]  /*20c0*/  CS2R R92, SRZ ;  /* 0x00000000005c7805 */ /* 0x000fe2000001ff00 */
[----:B------:R-:W-:Y:S01]  /*20d0*/  ULOP3.LUT UR6, UR6, 0x3fff, URZ, 0xc0, !UPT ;  /* 0x00003fff06067892 */ /* 0x000fe2000f8ec03f */
[----:B------:R-:W-:Y:S01]  /*20e0*/  CS2R R94, SRZ ;  /* 0x00000000005e7805 */ /* 0x000fe2000001ff00 */
[----:B------:R-:W-:Y:S01]  /*20f0*/  ULOP3.LUT UR7, UR7, 0x10000, URZ, 0xfc, !UPT ;  /* 0x0001000007077892 */ /* 0x000fe2000f8efc3f */
[----:B------:R-:W-:Y:S01]  /*2100*/  CS2R R96, SRZ ;  /* 0x0000000000607805 */ /* 0x000fe2000001ff00 */
[----:B------:R-:W-:Y:S01]  /*2110*/  ULOP3.LUT UR6, UR6, 0x10000, URZ, 0xfc, !UPT ;  /* 0x0001000006067892 */ /* 0x000fe2000f8efc3f */
[----:B------:R-:W-:Y:S01]  /*2120*/  CS2R R98, SRZ ;  /* 0x0000000000627805 */ /* 0x000fe2000001ff00 */
[----:B------:R-:W-:Y:S01]  /*2130*/  ULEA UR18, UR5, UR7, 0x8 ;  /* 0x0000000705127291 */ /* 0x000fe2000f8e403f */
[----:B------:R-:W-:Y:S01]  /*2140*/  CS2R R102, SRZ ;  /* 0x0000000000667805 */ /* 0x000fe2000001ff00 */
[----:B------:R-:W-:Y:S01]  /*2150*/  ULEA UR16, UR5, UR6, 0x7 ;  /* 0x0000000605107291 */ /* 0x000fe2000f8e383f */
[----:B------:R-:W-:Y:S01]  /*2160*/  CS2R R100, SRZ ;  /* 0x0000000000647805 */ /* 0x000fe2000001ff00 */
[----:B------:R-:W-:Y:S01]  /*2170*/  ULDC UR7, c[0x0][0x50c] ;  /* 0x0001430000077ab9 */ /* 0x000fe20000000800 */
[----:B------:R-:W-:Y:S01]  /*2180*/  UMOV UR17, 0xc0000010 ;  /* 0xc000001000117882 */ /* 0x000fe20000000000 */
[----:B------:R-:W-:Y:S01]  /*2190*/  UISETP.NE.AND UP0, UPT, UR7, 0x1, UPT ;  /* 0x000000010700788c */ /* 0x000fe2000bf05270 */
[----:B------:R-:W-:Y:S01]  /*21a0*/  CS2R R104, SRZ ;  /* 0x0000000000687805 */ /* 0x000fe2000001ff00 */
[----:B------:R-:W-:Y:S01]  /*21b0*/  UMOV UR19, 0xc0000010 ;  /* 0xc000001000137882 */ /* 0x000fe20000000000 */
[----:B------:R-:W-:Y:S01]  /*21c0*/  UMOV UR6, 0x1 ;  /* 0x0000000100067882 */ /* 0x000fe20000000000 */
[----:B------:R-:W-:Y:S01]  /*21d0*/  USEL UR7, URZ, 0x1, UP0 ;  /* 0x000000013f077887 */ /* 0x000fe20008000000 */
[----:B------:R-:W-:Y:S01]  /*21e0*/  QGMMA.64x128x32.F32.E5M2.E5M2 R24, gdesc[UR16], RZ, !UPT, gsb0 ;  /* 0x01e00000101879f3 */ /* 0x000fe2000c0038ff */
[----:B------:R-:W-:-:S02]  /*21f0*/  CS2R R106, SRZ ;  /* 0x00000000006a7805 */ /* 0x000fc4000001ff00 */
[----:B------:R-:W-:Y:S02]  /*2200*/  CS2R R108, SRZ ;  /* 0x00000000006c7805 */ /* 0x000fe4000001ff00 */
[----:B------:R-:W-:Y:S02]  /*2210*/  CS2R R110, SRZ ;  /* 0x00000000006e7805 */ /* 0x000fe4000001ff00 */
[----:B------:R-:W-:Y:S02]  /*2220*/  CS2R R112, SRZ ;  /* 0x0000000000707805 */ /* 0x000fe4000001ff00 */
[----:B------:R-:W-:Y:S02]  /*2230*/  ISETP.NE.AND P0, PT, RZ, UR7, PT ;  /* 0x00000007ff007c0c */ /* 0x000fe4000bf05270 */
        /* <DEDUP_REMOVED lines=16> */
[----:B------:R-:W-:Y:S01]  /*2340*/  CS2R R146, SRZ ;  /* 0x0000000000927805 */ /* 0x000fe2000001ff00 */
[----:B------:R-:W-:Y:S02]  /*2350*/  IMAD.MOV.U32 R149, RZ, RZ, RZ ;  /* 0x000000ffff957224 */ /* 0x000fe400078e00ff */
[----:B------:R-:W-:Y:S01]  /*2360*/  IMAD.MOV.U32 R151, RZ, RZ, RZ ;  /* 0x000000ffff977224 */ /* 0x000fe200078e00ff */
[----:B------:R-:W-:Y:S06]  /*2370*/  @!P0 BRA `(.L_x_26) ;  /* 0x0000000400088947 */ /* 0x000fec0003800000 */
[----:B------:R-:W-:Y:S02]  /*2380*/  WARPGROUP.DEPBAR.LE gsb0, 0x0 ;  /* 0x00008000000079c5 */ /* 0x000fe40000010000 */
[----:B------:R-:W-:-:S01]  /*2390*/  FADD R151, RZ, R24 ;  /* 0x00000018ff977221 */ /* 0x000fc20000000000 */
[----:B------:R-:W-:Y:S01]  /*23a0*/  FADD R146, RZ, R25 ;  /* 0x00000019ff927221 */ /* 0x000fe20000000000 */
        /* <DEDUP_REMOVED lines=62> */
[----:B------:R-:W-:-:S06]  /*2790*/  UMOV UR6, URZ ;  /* 0x0000003f00067c82 */ /* 0x000fcc0008000000 */
.L_x_26:
[----:B------:R-:W-:-:S04]  /*27a0*/  UIADD3 UR14, UR5, 0x1, URZ ;  /* 0x00000001050e7890 */ /* 0x000fc8000fffe03f */
[----:B------:R-:W-:-:S04]  /*27b0*/  UISETP.NE.AND UP0, UPT, UR14, 0x25, UPT ;  /* 0x000000250e00788c */ /* 0x000fc8000bf05270 */
[----:B------:R-:W-:Y:S02]  /*27c0*/  USEL UR8, URZ, 0x1, UP0 ;  /* 0x000000013f087887 */ /* 0x000fe40008000000 */
[----:B------:R-:W-:Y:S02]  /*27d0*/  USEL UR14, UR14, URZ, UP0 ;  /* 0x0000003f0e0e7287 */ /* 0x000fe40008000000 */
[----:B------:R-:W-:-:S06]  /*27e0*/  ULOP3.LUT UR8, UR4, UR8, URZ, 0x3c, !UPT ;  /* 0x0000000804087292 */ /* 0x000fcc000f8e3c3f */
[----:B------:R-:W-:Y:S01]  /*27f0*/  IMAD.U32 R152, RZ, RZ, UR8 ;  /* 0x00000008ff987e24 */ /* 0x000fe2000f8e00ff */
[----:B------:R-:W-:-:S06]  /*2800*/  UMOV UR8, 0x1 ;  /* 0x0000000100087882 */ /* 0x000fcc0000000000 */
.L_x_21:
[----:B------:R-:W-:-:S06]  /*2810*/  UISETP.GE.AND UP0, UPT, UR10, 0x1, UPT ;  /* 0x000000010a00788c */ /* 0x000fcc000bf06270 */
[----:B------:R-:W-:-:S13]  /*2820*/  PLOP3.LUT P0, PT, PT, PT, UP0, 0x80, 0x0 ;  /* 0x000000000000781c */ /* 0x000fda0003f0f008 */
[----:B------:R-:W-:Y:S05]  /*2830*/  @!P0 BRA `(.L_x_27) ;  /* 0x0000000400f48947 */ /* 0x000fea0003800000 */
[----:B01----:R-:W-:Y:S01]  /*2840*/  IMAD.U32 R18, RZ, RZ, UR10 ;  /* 0x0000000aff127e24 */ /* 0x003fe2000f8e00ff */
[----:B------:R-:W-:Y:S01]  /*2850*/  ULDC UR24, c[0x0][0x50c] ;  /* 0x0001430000187ab9 */ /* 0x000fe20000000800 */
[----:B------:R-:W-:-:S07]  /*2860*/  IMAD.U32 R19, RZ, RZ, UR5 ;  /* 0x00000005ff137e24 */ /* 0x000fce000f8e00ff */
.L_x_35:
[----:B------:R-:W-:-:S13]  /*2870*/  ISETP.NE.AND P1, PT, R148, 0x3, PT ;  /* 0x000000039400780c */ /* 0x000fda0003f25270 */
[----:B------:R-:W-:Y:S05]  /*2880*/  @!P1 BRA `(.L_x_28) ;  /* 0x0000000000049947 */ /* 0x000fea0003800000 */
[----:B------:R-:W-:Y:S01]  /*2890*/  BPT.TRAP 0x1 ;  /* 0x000000040000795c */ /* 0x000fe20000300000 */
.L_x_28:
[----:B------:R-:W-:Y:S01]  /*28a0*/  ULEA UR16, UR14, UR9, 0x3 ;  /* 0x000000090e107291 */ /* 0x000fe2000f8e183f */
[----:B------:R-:W-:-:S08]  /*28b0*/  SHF.L.U32 R20, R152, 0x1f, RZ ;  /* 0x0000001f98147819 */ /* 0x000fd000000006ff */
[----:B------:R0:W1:Y:S01]  /*28c0*/  SYNCS.PHASECHK.TRANS64.TRYWAIT P0, [UR16], R20 ;  /* 0x00000014ff0075a7 */ /* 0x0000620008000150 */
[----:B------:R-:W-:Y:S05]  /*28d0*/  @!P1 BRA `(.L_x_29) ;  /* 0x0000000000049947 */ /* 0x000fea0003800000 */
[----:B------:R-:W-:Y:S01]  /*28e0*/  BPT.TRAP 0x1 ;  /* 0x000000040000795c */ /* 0x000fe20000300000 */
.L_x_29:
[----:B-1----:R-:W-:Y:S05]  /*28f0*/  @P0 BRA `(.L_x_30) ;  /* 0x0000000000080947 */ /* 0x002fea0003800000 */
[----:B------:R-:W1:Y:S02]  /*2900*/  SYNCS.PHASECHK.TRANS64.TRYWAIT P0, [UR16], R20 ;  /* 0x00000014ff0075a7 */ /* 0x000e640008000150 */
[----:B-1----:R-:W-:Y:S05]  /*2910*/  @!P0 BRA `(.L_x_31) ;  /* 0x0000008000408947 */ /* 0x002fea0003800000 */
.L_x_30:
[----:B------:R-:W-:Y:S01]  /*2920*/  UIADD3 UR16, UR9, 0x380, URZ ;  /* 0x0000038009107890 */ /* 0x000fe2000fffe03f */
[----:B------:R-:W-:Y:S01]  /*2930*/  WARPGROUP.ARRIVE ;  /* 0x00000000000079c5 */ /* 0x000fe20000000000 */
[----:B------:R-:W-:Y:S02]  /*2940*/  UIADD3 UR17, UR9, 0x12b80, URZ ;  /* 0x00012b8009117890 */ /* 0x000fe4000fffe03f */
[----:B------:R-:W-:Y:S02]  /*2950*/  USHF.R.U32.HI UR16, URZ, 0x4, UR16 ;  /* 0x000000043f107899 */ /* 0x000fe40008011610 */
[----:B------:R-:W-:Y:S02]  /*2960*/  USHF.R.U32.HI UR17, URZ, 0x4, UR17 ;  /* 0x000000043f117899 */ /* 0x000fe40008011611 */
[----:B------:R-:W-:Y:S02]  /*2970*/  UISETP.NE.AND UP0, UPT, UR7, URZ, UPT ;  /* 0x0000003f0700728c */ /* 0x000fe4000bf05270 */
[----:B------:R-:W-:-:S02]  /*2980*/  ULOP3.LUT UR16, UR16, 0x3fff, URZ, 0xc0, !UPT ;  /* 0x00003fff10107892 */ /* 0x000fc4000f8ec03f */
[----:B------:R-:W-:Y:S02]  /*2990*/  ULOP3.LUT UR17, UR17, 0x3fff, URZ, 0xc0, !UPT ;  /* 0x00003fff11117892 */ /* 0x000fe4000f8ec03f */
[----:B------:R-:W-:Y:S02]  /*29a0*/  USEL UR8, UR8, URZ, !UP0 ;  /* 0x0000003f08087287 */ /* 0x000fe4000c000000 */
[----:B------:R-:W-:Y:S02]  /*29b0*/  ULOP3.LUT UR16, UR16, 0x10000, URZ, 0xfc, !UPT ;  /* 0x0001000010107892 */ /* 0x000fe4000f8efc3f */
[----:B------:R-:W-:Y:S02]  /*29c0*/  ULOP3.LUT UR17, UR17, 0x10000, URZ, 0xfc, !UPT ;  /* 0x0001000011117892 */ /* 0x000fe4000f8efc3f */
[----:B------:R-:W-:Y:S02]  /*29d0*/  UISETP.NE.U32.AND UP0, UPT, UR8, URZ, UPT ;  /* 0x0000003f0800728c */ /* 0x000fe4000bf05070 */
[----:B------:R-:W-:-:S02]  /*29e0*/  ULEA UR16, UR14, UR16, 0x7 ;  /* 0x000000100e107291 */ /* 0x000fc4000f8e383f */
[----:B------:R-:W-:Y:S01]  /*29f0*/  ULEA UR18, UR14, UR17, 0x8 ;  /* 0x000000110e127291 */ /* 0x000fe2000f8e403f */
[----:B------:R-:W-:Y:S02]  /*2a00*/  UMOV UR19, 0xc0000010 ;  /* 0xc000001000137882 */ /* 0x000fe40000000000 */
[----:B------:R-:W-:Y:S01]  /*2a10*/  UMOV UR17, 0xc0000010 ;  /* 0xc000001000117882 */ /* 0x000fe20000000000 */
[----:B------:R-:W-:-:S05]  /*2a20*/  UIADD3 UR6, UR6, 0x1, URZ ;  /* 0x0000000106067890 */ /* 0x000fca000fffe03f */
[----:B------:R-:W-:Y:S01]  /*2a30*/  QGMMA.64x128x32.F32.E5M2.E5M2 R24, gdesc[UR16], R24, UP0, gsb0 ;  /* 0x01e00000101879f3 */ /* 0x000fe2000b803818 */
[----:B------:R-:W-:-:S04]  /*2a40*/  UISETP.NE.AND UP0, UPT, UR6, UR24, UPT ;  /* 0x000000180600728c */ /* 0x000fc8000bf05270 */
[----:B------:R-:W-:-:S06]  /*2a50*/  USEL UR7, URZ, 0x1, UP0 ;  /* 0x000000013f077887 */ /* 0x000fcc0008000000 */
[----:B------:R-:W-:Y:S01]  /*2a60*/  ISETP.NE.AND P0, PT, RZ, UR7, PT ;  /* 0x00000007ff007c0c */ /* 0x000fe2000bf05270 */
[----:B------:R-:W-:-:S12]  /*2a70*/  WARPGROUP.DEPBAR.LE gsb0, 0x1 ;  /* 0x00008000000079c5 */ /* 0x000fd80000010100 */
[----:B------:R-:W-:Y:S05]  /*2a80*/  @!P0 BRA `(.L_x_32) ;  /* 0x0000000400088947 */ /* 0x000fea0003800000 */
[----:B------:R-:W-:Y:S02]  /*2a90*/  WARPGROUP.DEPBAR.LE gsb0, 0x0 ;  /* 0x00008000000079c5 */ /* 0x000fe40000010000 */
[----:B------:R-:W-:-:S01]  /*2aa0*/  FADD R151, R24, R151 ;  /* 0x0000009718977221 */ /* 0x000fc20000000000 */
[----:B------:R-:W-:Y:S01]  /*2ab0*/  FADD R146, R25, R146 ;  /* 0x0000009219927221 */ /* 0x000fe20000000000 */
        /* <DEDUP_REMOVED lines=62> */
[----:B------:R-:W-:-:S06]  /*2ea0*/  UMOV UR6, URZ ;  /* 0x0000003f00067c82 */ /* 0x000fcc0008000000 */
.L_x_32:
[----:B------:R-:W-:Y:S05]  /*2eb0*/  @!P1 BRA `(.L_x_33) ;  /* 0x0000000000049947 */ /* 0x000fea0003800000 */
[----:B------:R-:W-:Y:S01]  /*2ec0*/  BPT.TRAP 0x1 ;  /* 0x000000040000795c */ /* 0x000fe20000300000 */
.L_x_33:
[----:B------:R-:W-:-:S13]  /*2ed0*/  ISETP.NE.AND P0, PT, R13, RZ, PT ;  /* 0x000000ff0d00720c */ /* 0x000fda0003f05270 */
[----:B01----:R-:W-:-:S05]  /*2ee0*/  @P0 LEA R20, R19, UR9, 0x3 ;  /* 0x0000000913140c11 */ /* 0x003fca000f8e18ff */
[----:B------:R-:W-:-:S05]  /*2ef0*/  @P0 VIADD R21, R20, 0x128 ;  /* 0x0000012814150836 */ /* 0x000fca0000000000 */
[----:B------:R-:W-:-:S04]  /*2f00*/  @P0 PRMT R21, R12, 0x654, R21 ;  /* 0x000006540c150816 */ /* 0x000fc80000000015 */
[----:B------:R0:W-:Y:S01]  /*2f10*/  @P0 SYNCS.ARRIVE.TRANS64.RED.A1T0 RZ, [R21+URZ], RZ ;  /* 0x000000ff15ff09a7 */ /* 0x0001e2000810043f */
[----:B------:R-:W-:-:S13]  /*2f20*/  ISETP.GT.U32.AND P0, PT, R7, 0x1, PT ;  /* 0x000000010700780c */ /* 0x000fda0003f04070 */
[----:B0-----:R-:W-:Y:S05]  /*2f30*/  @P0 BRA `(.L_x_34) ;  /* 0x0000000000040947 */ /* 0x001fea0003800000 */
[----:B------:R-:W-:Y:S01]  /*2f40*/  BPT.TRAP 0x1 ;  /* 0x000000040000795c */ /* 0x000fe20000300000 */
.L_x_34:
[----:B------:R-:W-:Y:S01]  /*2f50*/  UIADD3 UR14, UR14, 0x1, URZ ;  /* 0x000000010e0e7890 */ /* 0x000fe2000fffe03f */
[C---:B------:R-:W-:Y:S01]  /*2f60*/  ISETP.GT.AND P1, PT, R18.reuse, 0x1, PT ;  /* 0x000000011200780c */ /* 0x040fe20003f24270 */
[----:B------:R-:W-:Y:S02]  /*2f70*/  VIADD R19, R19, 0x1 ;  /* 0x0000000113137836 */ /* 0x000fe40000000000 */
[----:B------:R-:W-:Y:S01]  /*2f80*/  UISETP.NE.AND UP0, UPT, UR14, 0x25, UPT ;  /* 0x000000250e00788c */ /* 0x000fe2000bf05270 */
[----:B------:R-:W-:Y:S02]  /*2f90*/  VIADD R18, R18, 0xffffffff ;  /* 0xffffffff12127836 */ /* 0x000fe40000000000 */
[C---:B------:R-:W-:Y:S01]  /*2fa0*/  ISETP.NE.AND P0, PT, R19.reuse, 0x25, PT ;  /* 0x000000251300780c */ /* 0x040fe20003f05270 */
[----:B------:R-:W-:Y:S02]  /*2fb0*/  USEL UR8, URZ, 0x1, UP0 ;  /* 0x000000013f087887 */ /* 0x000fe40008000000 */
[----:B------:R-:W-:Y:S01]  /*2fc0*/  USEL UR14, UR14, URZ, UP0 ;  /* 0x0000003f0e0e7287 */ /* 0x000fe20008000000 */
[----:B------:R-:W-:-:S03]  /*2fd0*/  SEL R19, R19, RZ, P0 ;  /* 0x000000ff13137207 */ /* 0x000fc60000000000 */
[----:B------:R-:W-:Y:S01]  /*2fe0*/  LOP3.LUT R152, R152, UR8, RZ, 0x3c, !PT ;  /* 0x0000000898987c12 */ /* 0x000fe2000f8e3cff */
[----:B------:R-:W-:Y:S01]  /*2ff0*/  UMOV UR8, 0x1 ;  /* 0x0000000100087882 */ /* 0x000fe20000000000 */
[----:B------:R-:W-:Y:S06]  /*3000*/  @P1 BRA `(.L_x_35) ;  /* 0xfffffff800181947 */ /* 0x000fec000383ffff */
.L_x_27:
[----:B------:R-:W-:Y:S01]  /*3010*/  UISETP.NE.AND UP0, UPT, UR6, URZ, UPT ;  /* 0x0000003f0600728c */ /* 0x000fe2000bf05270 */
[----:B01----:R-:W0:Y:S01]  /*3020*/  LDC R18, c[0x0][0x28c] ;  /* 0x0000a300ff127b82 */ /* 0x003e220000000800 */
[----:B------:R-:W-:Y:S02]  /*3030*/  IMAD.U32 R19, RZ, RZ, UR23 ;  /* 0x00000017ff137e24 */ /* 0x000fe4000f8e00ff */
[----:B------:R-:W-:-:S06]  /*3040*/  USEL UR6, URZ, 0x1, !UP0 ;  /* 0x000000013f067887 */ /* 0x000fcc000c000000 */
[----:B------:R-:W-:-:S13]  /*3050*/  ISETP.NE.AND P0, PT, RZ, UR6, PT ;  /* 0x00000006ff007c0c */ /* 0x000fda000bf05270 */
[----:B------:R-:W-:Y:S05]  /*3060*/  @!P0 BRA `(.L_x_36) ;  /* 0x0000000400048947 */ /* 0x000fea0003800000 */
[----:B------:R-:W-:Y:S02]  /*3070*/  WARPGROUP.DEPBAR.LE gsb0, 0x0 ;  /* 0x00008000000079c5 */ /* 0x000fe40000010000 */
[----:B------:R-:W-:Y:S01]  /*3080*/  FADD R151, R24, R151 ;  /* 0x0000009718977221 */ /* 0x000fe20000000000 */
        /* <DEDUP_REMOVED lines=62> */
[----:B------:R-:W-:-:S07]  /*3470*/  FADD R88, R88, R87 ;  /* 0x0000005758587221 */ /* 0x000fce0000000000 */
.L_x_36:
[----:B0-----:R-:W-:Y:S01]  /*3480*/  ISETP.GE.AND P0, PT, R18, 0x1, PT ;  /* 0x000000011200780c */ /* 0x001fe20003f06270 */
[----:B------:R0:W-:Y:S01]  /*3490*/  SYNCS.ARRIVE.TRANS64.A1T0 RZ, [R19+UR22], RZ ;  /* 0x000000ff13ff79a7 */ /* 0x0001e20008100016 */
[----:B------:R-:W-:-:S11]  /*34a0*/  WARPGROUP.DEPBAR.LE gsb0, 0x0 ;  /* 0x00008000000079c5 */ /* 0x000fd60000010000 */
[----:B------:R-:W-:Y:S05]  /*34b0*/  @!P0 BRA `(.L_x_37) ;  /* 0x0000000000548947 */ /* 0x000fea0003800000 */
[----:B------:R-:W-:-:S13]  /*34c0*/  ISETP.NE.AND P0, PT, R148, 0x3, PT ;  /* 0x000000039400780c */ /* 0x000fda0003f05270 */
[----:B------:R-:W-:Y:S05]  /*34d0*/  @!P0 BRA `(.L_x_38) ;  /* 0x0000000000048947 */ /* 0x000fea0003800000 */
[----:B------:R-:W-:Y:S01]  /*34e0*/  BPT.TRAP 0x1 ;  /* 0x000000040000795c */ /* 0x000fe20000300000 */
.L_x_38:
[----:B------:R-:W-:Y:S01]  /*34f0*/  ISETP.NE.AND P0, PT, R13, RZ, PT ;  /* 0x000000ff0d00720c */ /* 0x000fe20003f05270 */
[----:B------:R-:W-:Y:S01]  /*3500*/  BSSY B0, `(.L_x_39) ;  /* 0x000000e000007945 */ /* 0x000fe20003800000 */
[----:B------:R-:W-:-:S11]  /*3510*/  ISETP.GT.U32.AND P1, PT, R7, 0x1, PT ;  /* 0x000000010700780c */ /* 0x000fd60003f24070 */
[----:B------:R-:W-:Y:S05]  /*3520*/  @!P0 BRA `(.L_x_40) ;  /* 0x00000000002c8947 */ /* 0x000fea0003800000 */
[----:B------:R-:W-:-:S04]  /*3530*/  UIADD3 UR8, UR10, UR5, URZ ;  /* 0x000000050a087290 */ /* 0x000fc8000fffe03f */
[----:B------:R-:W-:-:S04]  /*3540*/  UIMAD.WIDE.U32 UR6, UR8, -0x45306eb3, URZ ;  /* 0xbacf914d080678a5 */ /* 0x000fc8000f8e003f */
[----:B------:R-:W-:-:S04]  /*3550*/  UIADD3 UR6, UR8, -UR7, URZ ;  /* 0x8000000708067290 */ /* 0x000fc8000fffe03f */
[----:B------:R-:W-:-:S04]  /*3560*/  ULEA.HI UR6, UR6, UR7, URZ, 0x1f ;  /* 0x0000000706067291 */ /* 0x000fc8000f8ff83f */
[----:B------:R-:W-:-:S04]  /*3570*/  USHF.R.U32.HI UR6, URZ, 0x5, UR6 ;  /* 0x000000053f067899 */ /* 0x000fc80008011606 */
[----:B------:R-:W-:-:S04]  /*3580*/  UIMAD UR6, UR6, -0x25, UR8 ;  /* 0xffffffdb060678a4 */ /* 0x000fc8000f8e0208 */
[----:B------:R-:W-:-:S04]  /*3590*/  ULEA UR6, UR6, UR9, 0x3 ;  /* 0x0000000906067291 */ /* 0x000fc8000f8e183f */
[----:B------:R-:W-:-:S06]  /*35a0*/  UIADD3 UR6, UR6, 0x128, URZ ;  /* 0x0000012806067890 */ /* 0x000fcc000fffe03f */
[----:B0-----:R-:W-:-:S05]  /*35b0*/  IMAD.U32 R19, RZ, RZ, UR6 ;  /* 0x00000006ff137e24 */ /* 0x001fca000f8e00ff */
[----:B------:R-:W-:-:S04]  /*35c0*/  PRMT R18, R12, 0x654, R19 ;  /* 0x000006540c127816 */ /* 0x000fc80000000013 */
[----:B------:R1:W-:Y:S03]  /*35d0*/  SYNCS.ARRIVE.TRANS64.RED.A1T0 RZ, [R18+URZ], RZ ;  /* 0x000000ff12ff79a7 */ /* 0x0003e6000810043f */
.L_x_40:
[----:B------:R-:W-:Y:S05]  /*35e0*/  BSYNC B0 ;  /* 0x0000000000007941 */ /* 0x000fea0003800000 */
.L_x_39:
[----:B------:R-:W-:Y:S05]  /*35f0*/  @P1 BRA `(.L_x_37) ;  /* 0x0000000000041947 */ /* 0x000fea0003800000 */
[----:B------:R-:W-:Y:S01]  /*3600*/  BPT.TRAP 0x1 ;  /* 0x000000040000795c */ /* 0x000fe20000300000 */
.L_x_37:
[----:B-1----:R-:W-:Y:S01]  /*3610*/  SHF.L.U32 R18, R150, 0x1f, RZ ;  /* 0x0000001f96127819 */ /* 0x002fe200000006ff */
[----:B------:R-:W-:Y:S01]  /*3620*/  UIADD3 UR8, UR15, UR5, URZ ;  /* 0x000000050f087290 */ /* 0x000fe2000fffe03f */
[----:B------:R-:W1:Y:S01]  /*3630*/  LDC R29, c[0x0][0x288] ;  /* 0x0000a200ff1d7b82 */ /* 0x000e620000000800 */
[----:B------:R-:W-:Y:S01]  /*3640*/  UISETP.GE.U32.AND UP1, UPT, UR15, 0x25, UPT ;  /* 0x000000250f00788c */ /* 0x000fe2000bf26070 */
[----:B------:R-:W-:Y:S01]  /*3650*/  IMAD.SHL.U32 R26, R16, 0x2, RZ ;  /* 0x00000002101a7824 */ /* 0x000fe200078e00ff */
[----:B------:R-:W-:Y:S02]  /*3660*/  UISETP.GT.U32.AND UP0, UPT, UR8, 0x24, UPT ;  /* 0x000000240800788c */ /* 0x000fe4000bf04070 */
[----:B------:R-:W-:Y:S02]  /*3670*/  UIMAD.WIDE.U32 UR6, UR8, -0x45306eb3, URZ ;  /* 0xbacf914d080678a5 */ /* 0x000fe4000f8e003f */
[----:B------:R-:W-:Y:S01]  /*3680*/  UISETP.LT.U32.AND UP0, UPT, UR15, 0x25, UP0 ;  /* 0x000000250f00788c */ /* 0x000fe20008701070 */
[----:B------:R-:W4:Y:S01]  /*3690*/  SYNCS.PHASECHK.TRANS64.TRYWAIT P0, [UR11+0x8], R18 ;  /* 0x00000812ff0075a7 */ /* 0x000f22000800014b */
[----:B------:R-:W-:Y:S01]  /*36a0*/  UIADD3 UR5, UR8, -UR7, URZ ;  /* 0x8000000708057290 */ /* 0x000fe2000fffe03f */
[----:B------:R-:W-:Y:S01]  /*36b0*/  SHF.R.S32.HI R27, RZ, 0x1f, R26 ;  /* 0x0000001fff1b7819 */ /* 0x000fe2000001141a */
[----:B------:R-:W-:-:S02]  /*36c0*/  USEL UR6, URZ, 0x1, !UP0 ;  /* 0x000000013f067887 */ /* 0x000fc4000c000000 */
[----:B------:R-:W-:Y:S02]  /*36d0*/  ULEA.HI UR5, UR5, UR7, URZ, 0x1f ;  /* 0x0000000705057291 */ /* 0x000fe4000f8ff83f */
[----:B------:R-:W-:Y:S02]  /*36e0*/  ULOP3.LUT UR4, UR4, UR6, URZ, 0x3c, !UPT ;  /* 0x0000000604047292 */ /* 0x000fe4000f8e3c3f */
[----:B------:R-:W-:-:S04]  /*36f0*/  USHF.R.U32.HI UR5, URZ, 0x5, UR5 ;  /* 0x000000053f057899 */ /* 0x000fc80008011605 */
[----:B------:R-:W-:Y:S02]  /*3700*/  @UP1 ULOP3.LUT UR4, UR4, 0x1, UR5, 0x78, !UPT ;  /* 0x0000000104041892 */ /* 0x000fe4000f8e7805 */
[----:B------:R-:W-:Y:S01]  /*3710*/  UIMAD UR5, UR5, -0x25, UR8 ;  /* 0xffffffdb050578a4 */ /* 0x000fe2000f8e0208 */
[----:B-1--4-:R-:W-:Y:S11]  /*3720*/  @!P0 BRA `(.L_x_41) ;  /* 0x0000007000d48947 */ /* 0x012ff60003800000 */
.L_x_232:
[----:B------:R-:W-:Y:S01]  /*3730*/  IMAD.SHL.U32 R28, R6, 0x40, RZ ;  /* 0x00000040061c7824 */ /* 0x000fe200078e00ff */
[----:B------:R-:W-:Y:S01]  /*3740*/  ULDC UR8, c[0x0][0x284] ;  /* 0x0000a10000087ab9 */ /* 0x000fe20000000800 */
[----:B------:R-:W-:Y:S01]  /*3750*/  IMAD.SHL.U32 R33, R5, 0x80, RZ ;  /* 0x0000008005217824 */ /* 0x000fe200078e00ff */
[----:B------:R-:W-:Y:S01]  /*3760*/  SHF.R.S32.HI R34, RZ, 0x1f, R4 ;  /* 0x0000001fff227819 */ /* 0x000fe20000011404 */
[----:B------:R-:W-:Y:S01]  /*3770*/  ULDC.64 UR6, c[0x0][0x5d0] ;  /* 0x0001740000067ab9 */ /* 0x000fe20000000a00 */
[----:B------:R-:W-:Y:S01]  /*3780*/  ISETP.GE.AND P0, PT, R28, UR8, PT ;  /* 0x000000081c007c0c */ /* 0x000fe2000bf06270 */
[----:B0-----:R-:W-:Y:S01]  /*3790*/  IMAD.WIDE.U32 R18, R4, UR6, R26 ;  /* 0x0000000604127c25 */ /* 0x001fe2000f8e001a */
[----:B------:R-:W-:Y:S02]  /*37a0*/  SHF.R.S32.HI R32, RZ, 0x1f, R33 ;  /* 0x0000001fff207819 */ /* 0x000fe40000011421 */
[C---:B------:R-:W-:Y:S01]  /*37b0*/  ISETP.GE.OR P0, PT, R33.reuse, R29, P0 ;  /* 0x0000001d2100720c */ /* 0x040fe20000706670 */
[----:B------:R-:W-:Y:S01]  /*37c0*/  IMAD R5, R34, UR6, RZ ;  /* 0x0000000622057c24 */ /* 0x000fe2000f8e02ff */
[----:B------:R-:W-:-:S03]  /*37d0*/  IADD3 R18, P1, R33, R18, RZ ;  /* 0x0000001221127210 */ /* 0x000fc60007f3e0ff */
[----:B------:R-:W-:-:S05]  /*37e0*/  IMAD R5, R4, UR7, R5 ;  /* 0x0000000704057c24 */ /* 0x000fca000f8e0205 */
[----:B------:R-:W-:-:S03]  /*37f0*/  IADD3.X R19, R32, R19, R5, P1, !PT ;  /* 0x0000001320137210 */ /* 0x000fc60000ffe405 */
[----:B------:R-:W-:Y:S05]  /*3800*/  @P0 BRA `(.L_x_42) ;  /* 0x0000004400b80947 */ /* 0x000fea0003800000 */
[----:B------:R-:W0:Y:S01]  /*3810*/  LDC.64 R30, c[0x0][0x5c8] ;  /* 0x00017200ff1e7b82 */ /* 0x000e220000000a00 */
[----:B------:R-:W-:Y:S01]  /*3820*/  IMAD.WIDE R24, R6, 0x40, R10 ;  /* 0x0000004006187825 */ /* 0x000fe200078e020a */
[----:B------:R-:W-:Y:S01]  /*3830*/  ULDC.64 UR6, c[0x0][0x5c0] ;  /* 0x0001700000067ab9 */ /* 0x000fe20000000a00 */
[----:B------:R-:W-:Y:S02]  /*3840*/  BSSY B0, `(.L_x_42) ;  /* 0x000046a000007945 */ /* 0x000fe40003800000 */
[----:B------:R-:W-:-:S04]  /*3850*/  IMAD R6, R16, -0x2, R29 ;  /* 0xfffffffe10067824 */ /* 0x000fc800078e021d */
[----:B------:R-:W-:Y:S02]  /*3860*/  IMAD.IADD R6, R6, 0x1, -R33 ;  /* 0x0000000106067824 */ /* 0x000fe400078e0a21 */
[-C--:B0-----:R-:W-:Y:S02]  /*3870*/  IMAD R5, R25, R30.reuse, RZ ;  /* 0x0000001e19057224 */ /* 0x081fe400078e02ff */
[----:B------:R-:W-:-:S04]  /*3880*/  IMAD.WIDE.U32 R18, R24, R30, R18 ;  /* 0x0000001e18127225 */ /* 0x000fc800078e0012 */
[----:B------:R-:W-:Y:S01]  /*3890*/  IMAD R21, R24, R31, R5 ;  /* 0x0000001f18157224 */ /* 0x000fe200078e0205 */
[----:B------:R-:W-:Y:S02]  /*38a0*/  LEA R5, P0, R30, R18, 0x3 ;  /* 0x000000121e057211 */ /* 0x000fe400078018ff */
[----:B------:R-:W-:Y:S01]  /*38b0*/  IADD3 R20, P1, R18, UR6, RZ ;  /* 0x0000000612147c10 */ /* 0x000fe2000ff3e0ff */
[----:B------:R-:W-:Y:S01]  /*38c0*/  IMAD.IADD R21, R19, 0x1, R21 ;  /* 0x0000000113157824 */ /* 0x000fe200078e0215 */
[----:B------:R-:W-:-:S04]  /*38d0*/  IADD3 R18, P3, R5, UR6, RZ ;  /* 0x0000000605127c10 */ /* 0x000fc8000ff7e0ff */
[----:B------:R-:W-:Y:S01]  /*38e0*/  LEA.HI.X R5, R30, R21, R31, 0x3, P0 ;  /* 0x000000151e057211 */ /* 0x000fe200000f1c1f */
[----:B------:R-:W-:Y:S01]  /*38f0*/  IMAD.IADD R30, R17, 0x1, -R28 ;  /* 0x00000001111e7824 */ /* 0x000fe200078e0a1c */
[----:B---3-5:R-:W-:Y:S02]  /*3900*/  FSETP.NEU.AND P0, PT, R15, RZ, PT ;  /* 0x000000ff0f00720b */ /* 0x028fe40003f0d000 */
[----:B------:R-:W-:Y:S02]  /*3910*/  IADD3.X R21, R21, UR7, RZ, P1, !PT ;  /* 0x0000000715157c10 */ /* 0x000fe40008ffe4ff */
[----:B------:R-:W-:-:S09]  /*3920*/  IADD3.X R19, R5, UR7, RZ, P3, !PT ;  /* 0x0000000705137c10 */ /* 0x000fd20009ffe4ff */
[----:B------:R-:W-:Y:S05]  /*3930*/  @!P0 BRA `(.L_x_43) ;  /* 0x0000003400608947 */ /* 0x000fea0003800000 */
[----:B------:R-:W-:Y:S01]  /*3940*/  ULDC.64 UR6, c[0x0][0x5b8] ;  /* 0x00016e0000067ab9 */ /* 0x000fe20000000a00 */
[----:B------:R-:W-:Y:S01]  /*3950*/  ULDC.64 UR16, c[0x0][0x5a8] ;  /* 0x00016a0000107ab9 */ /* 0x000fe20000000a00 */
[----:B------:R-:W-:Y:S01]  /*3960*/  IMAD.WIDE.U32 R26, R4, UR6, R26 ;  /* 0x00000006041a7c25 */ /* 0x000fe2000f8e001a */
[----:B------:R-:W-:Y:S01]  /*3970*/  BSSY B1, `(.L_x_44) ;  /* 0x0000010000017945 */ /* 0x000fe20003800000 */
[----:B------:R-:W-:Y:S02]  /*3980*/  PRMT R28, RZ, 0x7610, R28 ;  /* 0x00007610ff1c7816 */ /* 0x000fe4000000001c */
[----:B------:R-:W-:Y:S01]  /*3990*/  IMAD R5, R34, UR6, RZ ;  /* 0x0000000622057c24 */ /* 0x000fe2000f8e02ff */
[----:B------:R-:W-:-:S03]  /*39a0*/  IADD3 R26, P0, R33, R26, RZ ;  /* 0x0000001a211a7210 */ /* 0x000fc60007f1e0ff */
[----:B------:R-:W-:Y:S01]  /*39b0*/  IMAD R5, R4, UR7, R5 ;  /* 0x0000000704057c24 */ /* 0x000fe2000f8e0205 */
[----:B------:R-:W-:Y:S02]  /*39c0*/  ULDC.64 UR6, c[0x0][0x5b0] ;  /* 0x00016c0000067ab9 */ /* 0x000fe40000000a00 */
[----:B------:R-:W-:Y:S02]  /*39d0*/  IMAD R29, R25, UR6, RZ ;  /* 0x00000006191d7c24 */ /* 0x000fe4000f8e02ff */
[----:B------:R-:W-:Y:S02]  /*39e0*/  IADD3.X R27, R32, R27, R5, P0, !PT ;  /* 0x0000001b201b7210 */ /* 0x000fe400007fe405 */
[----:B------:R-:W-:Y:S01]  /*39f0*/  ISETP.GE.AND P0, PT, R30, 0x1, PT ;  /* 0x000000011e00780c */ /* 0x000fe20003f06270 */
[C---:B------:R-:W-:Y:S02]  /*3a00*/  IMAD R29, R24.reuse, UR7, R29 ;  /* 0x00000007181d7c24 */ /* 0x040fe4000f8e021d */
[----:B------:R-:W-:Y:S01]  /*3a10*/  IMAD.WIDE.U32 R4, R24, UR6, R26 ;  /* 0x0000000618047c25 */ /* 0x000fe2000f8e001a */
[----:B------:R-:W-:-:S02]  /*3a20*/  ISETP.LT.OR P4, PT, R6, 0x1, !P0 ;  /* 0x000000010600780c */ /* 0x000fc40004781670 */
[----:B------:R-:W-:-:S04]  /*3a30*/  IADD3 R4, P1, R4, UR16, RZ ;  /* 0x0000001004047c10 */ /* 0x000fc8000ff3e0ff */
[----:B------:R-:W-:-:S07]  /*3a40*/  IADD3.X R5, R5, UR17, R29, P1, !PT ;  /* 0x0000001105057c10 */ /* 0x000fce0008ffe41d */
[----:B------:R-:W-:Y:S05]  /*3a50*/  @P4 BRA `(.L_x_45) ;  /* 0x0000000000044947 */ /* 0x000fea0003800000 */
[----:B------:R0:W5:Y:S02]  /*3a60*/  LDG.E.U8 R28, desc[UR20][R4.64] ;  /* 0x00000014041c7981 */ /* 0x000164000c1e1100 */
.L_x_45:
[----:B------:R-:W-:Y:S05]  /*3a70*/  BSYNC B1 ;  /* 0x0000000000017941 */ /* 0x000fea0003800000 */
.L_x_44:
[----:B-----5:R-:W-:Y:S01]  /*3a80*/  LOP3.LUT R28, R28, 0xff, RZ, 0xc0, !PT ;  /* 0x000000ff1c1c7812 */ /* 0x020fe200078ec0ff */
[----:B------:R-:W-:Y:S01]  /*3a90*/  BSSY B1, `(.L_x_46) ;  /* 0x000000b000017945 */ /* 0x000fe20003800000 */
[----:B------:R-:W-:Y:S02]  /*3aa0*/  ISETP.LT.OR P3, PT, R6, 0x2, !P0 ;  /* 0x000000020600780c */ /* 0x000fe40004761670 */
[----:B------:R-:W-:-:S05]  /*3ab0*/  F2FP.F16.E5M2.UNPACK_B R28, R28 ;  /* 0x0000001cff1c723e */ /* 0x000fca00020004ff */
[----:B------:R-:W-:-:S05]  /*3ac0*/  HADD2.F32 R28, -RZ, R28.H0_H0 ;  /* 0x2000001cff1c7230 */ /* 0x000fca0000004100 */
[----:B------:R-:W-:-:S04]  /*3ad0*/  FMUL R28, R28, R15 ;  /* 0x0000000f1c1c7220 */ /* 0x000fc80000400000 */
[----:B--2---:R-:W-:-:S05]  /*3ae0*/  FFMA R28, R151, R14, R28 ;  /* 0x0000000e971c7223 */ /* 0x004fca000000001c */
[----:B------:R-:W-:Y:S02]  /*3af0*/  F2FP.SATFINITE.E5M2.F32.PACK_AB_MERGE_C R29, RZ, R28, RZ ;  /* 0x0000001cff1d723e */ /* 0x000fe400048060ff */
[----:B------:R-:W-:-:S03]  /*3b00*/  PRMT R28, RZ, 0x7610, R28 ;  /* 0x00007610ff1c7816 */ /* 0x000fc6000000001c */
[----:B------:R1:W-:Y:S01]  /*3b10*/  @!P4 STG.E.U8 desc[UR20][R20.64], R29 ;  /* 0x0000001d1400c986 */ /* 0x0003e2000c101114 */
[----:B------:R-:W-:Y:S05]  /*3b20*/  @P3 BRA `(.L_x_47) ;  /* 0x0000000000043947 */ /* 0x000fea0003800000 */
[----:B------:R2:W5:Y:S02]  /*3b30*/  LDG.E.U8 R28, desc[UR20][R4.64+0x1] ;  /* 0x00000114041c7981 */ /* 0x000564000c1e1100 */
.L_x_47:
[----:B------:R-:W-:Y:S05]  /*3b40*/  BSYNC B1 ;  /* 0x0000000000017941 */ /* 0x000fea0003800000 */
.L_x_46:
[----:B-----5:R-:W-:Y:S01]  /*3b50*/  LOP3.LUT R28, R28, 0xff, RZ, 0xc0, !PT ;  /* 0x000000ff1c1c7812 */ /* 0x020fe200078ec0ff */
[----:B------:R-:W-:Y:S01]  /*3b60*/  BSSY B1, `(.L_x_48) ;  /* 0x0000013000017945 */ /* 0x000fe20003800000 */
[----:B-1----:R-:W-:Y:S02]  /*3b70*/  IADD3 R29, P1, R24, 0x8, RZ ;  /* 0x00000008181d7810 */ /* 0x002fe40007f3e0ff */
[----:B------:R-:W-:-:S03]  /*3b80*/  F2FP.F16.E5M2.UNPACK_B R28, R28 ;  /* 0x0000001cff1c723e */ /* 0x000fc600020004ff */
[----:B------:R-:W-:Y:S01]  /*3b90*/  IMAD.X R24, RZ, RZ, R25, P1 ;  /* 0x000000ffff187224 */ /* 0x000fe200008e0619 */
[----:B------:R-:W-:Y:S01]  /*3ba0*/  ISETP.GE.AND P1, PT, R30, 0x9, PT ;  /* 0x000000091e00780c */ /* 0x000fe20003f26270 */
[----:B------:R-:W-:Y:S02]  /*3bb0*/  HADD2.F32 R28, -RZ, R28.H0_H0 ;  /* 0x2000001cff1c7230 */ /* 0x000fe40000004100 */
[----:B------:R-:W-:Y:S01]  /*3bc0*/  IMAD R24, R24, UR6, RZ ;  /* 0x0000000618187c24 */ /* 0x000fe2000f8e02ff */
[----:B------:R-:W-:Y:S01]  /*3bd0*/  ISETP.LT.OR P5, PT, R6, 0x1, !P1 ;  /* 0x000000010600780c */ /* 0x000fe20004fa1670 */
[----:B------:R-:W-:-:S04]  /*3be0*/  IMAD.WIDE.U32 R26, R29, UR6, R26 ;  /* 0x000000061d1a7c25 */ /* 0x000fc8000f8e001a */
[----:B------:R-:W-:Y:S01]  /*3bf0*/  FMUL R25, R28, R15 ;  /* 0x0000000f1c197220 */ /* 0x000fe20000400000 */
[----:B------:R-:W-:-:S03]  /*3c00*/  IMAD R29, R29, UR7, R24 ;  /* 0x000000071d1d7c24 */ /* 0x000fc6000f8e0218 */
[----:B------:R-:W-:Y:S01]  /*3c10*/  FFMA R25, R146, R14, R25 ;  /* 0x0000000e92197223 */ /* 0x000fe20000000019 */
[----:B------:R-:W-:Y:S02]  /*3c20*/  IADD3 R24, P4, R26, UR16, RZ ;  /* 0x000000101a187c10 */ /* 0x000fe4000ff9e0ff */
[----:B------:R-:W-:Y:S02]  /*3c30*/  PRMT R26, RZ, 0x7610, R26 ;  /* 0x00007610ff1a7816 */ /* 0x000fe4000000001a */
[----:B------:R-:W-:Y:S02]  /*3c40*/  F2FP.SATFINITE.E5M2.F32.PACK_AB_MERGE_C R31, RZ, R25, RZ ;  /* 0x00000019ff1f723e */ /* 0x000fe400048060ff */
[----:B------:R-:W-:-:S03]  /*3c50*/  IADD3.X R25, R27, UR17, R29, P4, !PT ;  /* 0x000000111b197c10 */ /* 0x000fc6000a7fe41d */
[----:B------:R1:W-:Y:S01]  /*3c60*/  @!P3 STG.E.U8 desc[UR20][R20.64+0x1], R31 ;  /* 0x0000011f1400b986 */ /* 0x0003e2000c101114 */
[----:B------:R-:W-:Y:S05]  /*3c70*/  @P5 BRA `(.L_x_49) ;  /* 0x0000000000045947 */ /* 0x000fea0003800000 */
[----:B------:R3:W5:Y:S02]  /*3c80*/  LDG.E.U8 R26, desc[UR20][R24.64] ;  /* 0x00000014181a7981 */ /* 0x000764000c1e1100 */
.L_x_49:
[----:B------:R-:W-:Y:S05]  /*3c90*/  BSYNC B1 ;  /* 0x0000000000017941 */ /* 0x000fea0003800000 */
.L_x_48:
[----:B-----5:R-:W-:Y:S01]  /*3ca0*/  LOP3.LUT R26, R26, 0xff, RZ, 0xc0, !PT ;  /* 0x000000ff1a1a7812 */ /* 0x020fe200078ec0ff */
[----:B------:R-:W-:Y:S01]  /*3cb0*/  BSSY B1, `(.L_x_50) ;  /* 0x000000b000017945 */ /* 0x000fe20003800000 */
[----:B------:R-:W-:Y:S02]  /*3cc0*/  ISETP.LT.OR P3, PT, R6, 0x2, !P1 ;  /* 0x000000020600780c */ /* 0x000fe40004f61670 */
[----:B------:R-:W-:-:S05]  /*3cd0*/  F2FP.F16.E5M2.UNPACK_B R26, R26 ;  /* 0x0000001aff1a723e */ /* 0x000fca00020004ff */
[----:B------:R-:W-:-:S05]  /*3ce0*/  HADD2.F32 R26, -RZ, R26.H0_H0 ;  /* 0x2000001aff1a7230 */ /* 0x000fca0000004100 */
[----:B------:R-:W-:-:S04]  /*3cf0*/  FMUL R26, R26, R15 ;  /* 0x0000000f1a1a7220 */ /* 0x000fc80000400000 */
[----:B------:R-:W-:-:S05]  /*3d00*/  FFMA R26, R149, R14, R26 ;  /* 0x0000000e951a7223 */ /* 0x000fca000000001a */
[----:B------:R-:W-:Y:S02]  /*3d10*/  F2FP.SATFINITE.E5M2.F32.PACK_AB_MERGE_C R27, RZ, R26, RZ ;  /* 0x0000001aff1b723e */ /* 0x000fe400048060ff */
[----:B------:R-:W-:-:S03]  /*3d20*/  PRMT R26, RZ, 0x7610, R26 ;  /* 0x00007610ff1a7816 */ /* 0x000fc6000000001a */
[----:B------:R4:W-:Y:S01]  /*3d30*/  @!P5 STG.E.U8 desc[UR20][R18.64], R27 ;  /* 0x0000001b1200d986 */ /* 0x0009e2000c101114 */
[----:B------:R-:W-:Y:S05]  /*3d40*/  @P3 BRA `(.L_x_51) ;  /* 0x0000000000043947 */ /* 0x000fea0003800000 */
[----:B------:R0:W5:Y:S02]  /*3d50*/  LDG.E.U8 R26, desc[UR20][R24.64+0x1] ;  /* 0x00000114181a7981 */ /* 0x000164000c1e1100 */
.L_x_51:
[----:B------:R-:W-:Y:S05]  /*3d60*/  BSYNC B1 ;  /* 0x0000000000017941 */ /* 0x000fea0003800000 */
.L_x_50:
[----:B-----5:R-:W-:Y:S01]  /*3d70*/  LOP3.LUT R26, R26, 0xff, RZ, 0xc0, !PT ;  /* 0x000000ff1a1a7812 */ /* 0x020fe200078ec0ff */
[----:B------:R-:W-:Y:S01]  /*3d80*/  BSSY B1, `(.L_x_52) ;  /* 0x000000b000017945 */ /* 0x000fe20003800000 */
[----:B------:R-:W-:Y:S02]  /*3d90*/  ISETP.LT.OR P4, PT, R6, 0x9, !P0 ;  /* 0x000000090600780c */ /* 0x000fe40004781670 */
[----:B------:R-:W-:-:S05]  /*3da0*/  F2FP.F16.E5M2.UNPACK_B R26, R26 ;  /* 0x0000001aff1a723e */ /* 0x000fca00020004ff */
[----:B------:R-:W-:-:S05]  /*3db0*/  HADD2.F32 R26, -RZ, R26.H0_H0 ;  /* 0x2000001aff1a7230 */ /* 0x000fca0000004100 */
[----:B----4-:R-:W-:Y:S01]  /*3dc0*/  FMUL R27, R26, R15 ;  /* 0x0000000f1a1b7220 */ /* 0x010fe20000400000 */
[----:B------:R-:W-:-:S03]  /*3dd0*/  PRMT R26, RZ, 0x7610, R26 ;  /* 0x00007610ff1a7816 */ /* 0x000fc6000000001a */
[----:B------:R-:W-:-:S05]  /*3de0*/  FFMA R27, R144, R14, R27 ;  /* 0x0000000e901b7223 */ /* 0x000fca000000001b */
[----:B------:R-:W-:-:S05]  /*3df0*/  F2FP.SATFINITE.E5M2.F32.PACK_AB_MERGE_C R27, RZ, R27, RZ ;  /* 0x0000001bff1b723e */ /* 0x000fca00048060ff */
[----:B------:R4:W-:Y:S01]  /*3e00*/  @!P3 STG.E.U8 desc[UR20][R18.64+0x1], R27 ;  /* 0x0000011b1200b986 */ /* 0x0009e2000c101114 */
[----:B------:R-:W-:Y:S05]  /*3e10*/  @P4 BRA `(.L_x_53) ;  /* 0x0000000000044947 */ /* 0x000fea0003800000 */
[----:B------:R0:W5:Y:S02]  /*3e20*/  LDG.E.U8 R26, desc[UR20][R4.64+0x8] ;  /* 0x00000814041a7981 */ /* 0x000164000c1e1100 */
.L_x_53:
[----:B------:R-:W-:Y:S05]  /*3e30*/  BSYNC B1 ;  /* 0x0000000000017941 */ /* 0x000fea0003800000 */
.L_x_52:
[----:B-----5:R-:W-:Y:S01]  /*3e40*/  LOP3.LUT R26, R26, 0xff, RZ, 0xc0, !PT ;  /* 0x000000ff1a1a7812 */ /* 0x020fe200078ec0ff */
[----:B------:R-:W-:Y:S01]  /*3e50*/  BSSY B1, `(.L_x_54) ;  /* 0x000000b000017945 */ /* 0x000fe20003800000 */
[----:B------:R-:W-:Y:S02]  /*3e60*/  ISETP.LT.OR P3, PT, R6, 0xa, !P0 ;  /* 0x0000000a0600780c */ /* 0x000fe40004761670 */
[----:B------:R-:W-:-:S05]  /*3e70*/  F2FP.F16.E5M2.UNPACK_B R26, R26 ;  /* 0x0000001aff1a723e */ /* 0x000fca00020004ff */
[----:B------:R-:W-:-:S05]  /*3e80*/  HADD2.F32 R26, -RZ, R26.H0_H0 ;  /* 0x2000001aff1a7230 */ /* 0x000fca0000004100 */
[----:B------:R-:W-:-:S04]  /*3e90*/  FMUL R26, R26, R15 ;  /* 0x0000000f1a1a7220 */ /* 0x000fc80000400000 */
[----:B------:R-:W-:-:S05]  /*3ea0*/  FFMA R26, R147, R14, R26 ;  /* 0x0000000e931a7223 */ /* 0x000fca000000001a */
[----:B----4-:R-:W-:Y:S02]  /*3eb0*/  F2FP.SATFINITE.E5M2.F32.PACK_AB_MERGE_C R27, RZ, R26, RZ ;  /* 0x0000001aff1b723e */ /* 0x010fe400048060ff */
[----:B------:R-:W-:-:S03]  /*3ec0*/  PRMT R26, RZ, 0x7610, R26 ;  /* 0x00007610ff1a7816 */ /* 0x000fc6000000001a */
[----:B------:R4:W-:Y:S01]  /*3ed0*/  @!P4 STG.E.U8 desc[UR20][R20.64+0x8], R27 ;  /* 0x0000081b1400c986 */ /* 0x0009e2000c101114 */
[----:B------:R-:W-:Y:S05]  /*3ee0*/  @P3 BRA `(.L_x_55) ;  /* 0x0000000000043947 */ /* 0x000fea0003800000 */
[----:B------:R0:W5:Y:S02]  /*3ef0*/  LDG.E.U8 R26, desc[UR20][R4.64+0x9] ;  /* 0x00000914041a7981 */ /* 0x000164000c1e1100 */
.L_x_55:
[----:B------:R-:W-:Y:S05]  /*3f00*/  BSYNC B1 ;  /* 0x0000000000017941 */ /* 0x000fea0003800000 */
.L_x_54:
        /* <DEDUP_REMOVED lines=12> */
.L_x_57:
[----:B------:R-:W-:Y:S05]  /*3fd0*/  BSYNC B1 ;  /* 0x0000000000017941 */ /* 0x000fea0003800000 */
.L_x_56:
        /* <DEDUP_REMOVED lines=12> */
.L_x_59:
[----:B------:R-:W-:Y:S05]  /*40a0*/  BSYNC B1 ;  /* 0x0000000000017941 */ /* 0x000fea0003800000 */
.L_x_58:
        /* <DEDUP_REMOVED lines=12> */
.L_x_61:
[----:B------:R-:W-:Y:S05]  /*4170*/  BSYNC B1 ;  /* 0x0000000000017941 */ /* 0x000fea0003800000 */
.L_x_60:
        /* <DEDUP_REMOVED lines=12> */
.L_x_63:
[----:B------:R-:W-:Y:S05]  /*4240*/  BSYNC B1 ;  /* 0x0000000000017941 */ /* 0x000fea0003800000 */
.L_x_62:
        /* <DEDUP_REMOVED lines=12> */
.L_x_65:
[----:B------:R-:W-:Y:S05]  /*4310*/  BSYNC B1 ;  /* 0x0000000000017941 */ /* 0x000fea0003800000 */
.L_x_64:
        /* <DEDUP_REMOVED lines=12> */
.L_x_67:
[----:B------:R-:W-:Y:S05]  /*43e0*/  BSYNC B1 ;  /* 0x0000000000017941 */ /* 0x000fea0003800000 */
.L_x_66:
        /* <DEDUP_REMOVED lines=12> */
.L_x_69:
[----:B------:R-:W-:Y:S05]  /*44b0*/  BSYNC B1 ;  /* 0x0000000000017941 */ /* 0x000fea0003800000 */
.L_x_68:
        /* <DEDUP_REMOVED lines=12> */
.L_x_71:
[----:B------:R-:W-:Y:S05]  /*4580*/  BSYNC B1 ;  /* 0x0000000000017941 */ /* 0x000fea0003800000 */
.L_x_70:
        /* <DEDUP_REMOVED lines=12> */
.L_x_73:
[----:B------:R-:W-:Y:S05]  /*4650*/  BSYNC B1 ;  /* 0x0000000000017941 */ /* 0x000fea0003800000 */
.L_x_72:
        /* <DEDUP_REMOVED lines=12> */
.L_x_75:
[----:B------:R-:W-:Y:S05]  /*4720*/  BSYNC B1 ;  /* 0x0000000000017941 */ /* 0x000fea0003800000 */
.L_x_74:
        /* <DEDUP_REMOVED lines=12> */
.L_x_77:
[----:B------:R-:W-:Y:S05]  /*47f0*/  BSYNC B1 ;  /* 0x0000000000017941 */ /* 0x000fea0003800000 */
.L_x_76:
        /* <DEDUP_REMOVED lines=12> */
.L_x_79:
[----:B------:R-:W-:Y:S05]  /*48c0*/  BSYNC B1 ;  /* 0x0000000000017941 */ /* 0x000fea0003800000 */
.L_x_78:
        /* <DEDUP_REMOVED lines=12> */
.L_x_81:
[----:B------:R-:W-:Y:S05]  /*4990*/  BSYNC B1 ;  /* 0x0000000000017941 */ /* 0x000fea0003800000 */
.L_x_80:
        /* <DEDUP_REMOVED lines=12> */
.L_x_83:
[----:B------:R-:W-:Y:S05]  /*4a60*/  BSYNC B1 ;  /* 0x0000000000017941 */ /* 0x000fea0003800000 */
.L_x_82:
        /* <DEDUP_REMOVED lines=12> */
.L_x_85:
[----:B------:R-:W-:Y:S05]  /*4b30*/  BSYNC B1 ;  /* 0x0000000000017941 */ /* 0x000fea0003800000 */
.L_x_84:
        /* <DEDUP_REMOVED lines=12> */
.L_x_87:
[----:B------:R-:W-:Y:S05]  /*4c00*/  BSYNC B1 ;  /* 0x0000000000017941 */ /* 0x000fea0003800000 */
.L_x_86:
        /* <DEDUP_REMOVED lines=12> */
.L_x_89:
[----:B------:R-:W-:Y:S05]  /*4cd0*/  BSYNC B1 ;  /* 0x0000000000017941 */ /* 0x000fea0003800000 */
.L_x_88:
        /* <DEDUP_REMOVED lines=12> */
.L_x_91:
[----:B------:R-:W-:Y:S05]  /*4da0*/  BSYNC B1 ;  /* 0x0000000000017941 */ /* 0x000fea0003800000 */
.L_x_90:
        /* <DEDUP_REMOVED lines=12> */
.L_x_93:
[----:B------:R-:W-:Y:S05]  /*4e70*/  BSYNC B1 ;  /* 0x0000000000017941 */ /* 0x000fea0003800000 */
.L_x_92:
        /* <DEDUP_REMOVED lines=12> */
.L_x_95:
[----:B------:R-:W-:Y:S05]  /*4f40*/  BSYNC B1 ;  /* 0x0000000000017941 */ /* 0x000fea0003800000 */
.L_x_94:
        /* <DEDUP_REMOVED lines=12> */
.L_x_97:
[----:B------:R-:W-:Y:S05]  /*5010*/  BSYNC B1 ;  /* 0x0000000000017941 */ /* 0x000fea0003800000 */
.L_x_96:
        /* <DEDUP_REMOVED lines=12> */
.L_x_99:
[----:B------:R-:W-:Y:S05]  /*50e0*/  BSYNC B1 ;  /* 0x0000000000017941 */ /* 0x000fea0003800000 */
.L_x_98:
        /* <DEDUP_REMOVED lines=12> */
.L_x_101:
[----:B------:R-:W-:Y:S05]  /*51b0*/  BSYNC B1 ;  /* 0x0000000000017941 */ /* 0x000fea0003800000 */
.L_x_100:
        /* <DEDUP_REMOVED lines=12> */
.L_x_103:
[----:B------:R-:W-:Y:S05]  /*5280*/  BSYNC B1 ;  /* 0x0000000000017941 */ /* 0x000fea0003800000 */
.L_x_102:
        /* <DEDUP_REMOVED lines=12> */
.L_x_105:
[----:B------:R-:W-:Y:S05]  /*5350*/  BSYNC B1 ;  /* 0x0000000000017941 */ /* 0x000fea0003800000 */
.L_x_104:
        /* <DEDUP_REMOVED lines=12> */
.L_x_107:
[----:B------:R-:W-:Y:S05]  /*5420*/  BSYNC B1 ;  /* 0x0000000000017941 */ /* 0x000fea0003800000 */
.L_x_106:
        /* <DEDUP_REMOVED lines=12> */
.L_x_109:
[----:B------:R-:W-:Y:S05]  /*54f0*/  BSYNC B1 ;  /* 0x0000000000017941 */ /* 0x000fea0003800000 */
.L_x_108:
        /* <DEDUP_REMOVED lines=12> */
.L_x_111:
[----:B------:R-:W-:Y:S05]  /*55c0*/  BSYNC B1 ;  /* 0x0000000000017941 */ /* 0x000fea0003800000 */
.L_x_110:
        /* <DEDUP_REMOVED lines=12> */
.L_x_113:
[----:B------:R-:W-:Y:S05]  /*5690*/  BSYNC B1 ;  /* 0x0000000000017941 */ /* 0x000fea0003800000 */
.L_x_112:
        /* <DEDUP_REMOVED lines=12> */
.L_x_115:
[----:B------:R-:W-:Y:S05]  /*5760*/  BSYNC B1 ;  /* 0x0000000000017941 */ /* 0x000fea0003800000 */
.L_x_114:
        /* <DEDUP_REMOVED lines=12> */
.L_x_117:
[----:B------:R-:W-:Y:S05]  /*5830*/  BSYNC B1 ;  /* 0x0000000000017941 */ /* 0x000fea0003800000 */
.L_x_116:
        /* <DEDUP_REMOVED lines=12> */
.L_x_119:
[----:B------:R-:W-:Y:S05]  /*5900*/  BSYNC B1 ;  /* 0x0000000000017941 */ /* 0x000fea0003800000 */
.L_x_118:
        /* <DEDUP_REMOVED lines=12> */
.L_x_121:
[----:B------:R-:W-:Y:S05]  /*59d0*/  BSYNC B1 ;  /* 0x0000000000017941 */ /* 0x000fea0003800000 */
.L_x_120:
        /* <DEDUP_REMOVED lines=12> */
.L_x_123:
[----:B------:R-:W-:Y:S05]  /*5aa0*/  BSYNC B1 ;  /* 0x0000000000017941 */ /* 0x000fea0003800000 */
.L_x_122:
        /* <DEDUP_REMOVED lines=12> */
.L_x_125:
[----:B------:R-:W-:Y:S05]  /*5b70*/  BSYNC B1 ;  /* 0x0000000000017941 */ /* 0x000fea0003800000 */
.L_x_124:
        /* <DEDUP_REMOVED lines=12> */
.L_x_127:
[----:B------:R-:W-:Y:S05]  /*5c40*/  BSYNC B1 ;  /* 0x0000000000017941 */ /* 0x000fea0003800000 */
.L_x_126:
        /* <DEDUP_REMOVED lines=12> */
.L_x_129:
[----:B------:R-:W-:Y:S05]  /*5d10*/  BSYNC B1 ;  /* 0x0000000000017941 */ /* 0x000fea0003800000 */
.L_x_128:
        /* <DEDUP_REMOVED lines=12> */
.L_x_131:
[----:B------:R-:W-:Y:S05]  /*5de0*/  BSYNC B1 ;  /* 0x0000000000017941 */ /* 0x000fea0003800000 */
.L_x_130:
        /* <DEDUP_REMOVED lines=12> */
.L_x_133:
[----:B------:R-:W-:Y:S05]  /*5eb0*/  BSYNC B1 ;  /* 0x0000000000017941 */ /* 0x000fea0003800000 */
.L_x_132:
        /* <DEDUP_REMOVED lines=12> */
.L_x_135:
[----:B------:R-:W-:Y:S05]  /*5f80*/  BSYNC B1 ;  /* 0x0000000000017941 */ /* 0x000fea0003800000 */
.L_x_134:
        /* <DEDUP_REMOVED lines=12> */
.L_x_137:
[----:B------:R-:W-:Y:S05]  /*6050*/  BSYNC B1 ;  /* 0x0000000000017941 */ /* 0x000fea0003800000 */
.L_x_136:
        /* <DEDUP_REMOVED lines=12> */
.L_x_139:
[----:B------:R-:W-:Y:S05]  /*6120*/  BSYNC B1 ;  /* 0x0000000000017941 */ /* 0x000fea0003800000 */
.L_x_138:
        /* <DEDUP_REMOVED lines=12> */
.L_x_141:
[----:B------:R-:W-:Y:S05]  /*61f0*/  BSYNC B1 ;  /* 0x0000000000017941 */ /* 0x000fea0003800000 */
.L_x_140:
        /* <DEDUP_REMOVED lines=12> */
.L_x_143:
[----:B------:R-:W-:Y:S05]  /*62c0*/  BSYNC B1 ;  /* 0x0000000000017941 */ /* 0x000fea0003800000 */
.L_x_142:
        /* <DEDUP_REMOVED lines=12> */
.L_x_145:
[----:B------:R-:W-:Y:S05]  /*6390*/  BSYNC B1 ;  /* 0x0000000000017941 */ /* 0x000fea0003800000 */
.L_x_144:
        /* <DEDUP_REMOVED lines=12> */
.L_x_147:
[----:B------:R-:W-:Y:S05]  /*6460*/  BSYNC B1 ;  /* 0x0000000000017941 */ /* 0x000fea0003800000 */
.L_x_146:
        /* <DEDUP_REMOVED lines=12> */
.L_x_149:
[----:B------:R-:W-:Y:S05]  /*6530*/  BSYNC B1 ;  /* 0x0000000000017941 */ /* 0x000fea0003800000 */
.L_x_148:
        /* <DEDUP_REMOVED lines=12> */
.L_x_151:
[----:B------:R-:W-:Y:S05]  /*6600*/  BSYNC B1 ;  /* 0x0000000000017941 */ /* 0x000fea0003800000 */
.L_x_150:
        /* <DEDUP_REMOVED lines=12> */
.L_x_153:
[----:B------:R-:W-:Y:S05]  /*66d0*/  BSYNC B1 ;  /* 0x0000000000017941 */ /* 0x000fea0003800000 */
.L_x_152:
        /* <DEDUP_REMOVED lines=12> */
.L_x_155:
[----:B------:R-:W-:Y:S05]  /*67a0*/  BSYNC B1 ;  /* 0x0000000000017941 */ /* 0x000fea0003800000 */
.L_x_154:
        /* <DEDUP_REMOVED lines=12> */
.L_x_157:
[----:B------:R-:W-:Y:S05]  /*6870*/  BSYNC B1 ;  /* 0x0000000000017941 */ /* 0x000fea0003800000 */
.L_x_156:
        /* <DEDUP_REMOVED lines=12> */
.L_x_159:
[----:B------:R-:W-:Y:S05]  /*6940*/  BSYNC B1 ;  /* 0x0000000000017941 */ /* 0x000fea0003800000 */
.L_x_158:
        /* <DEDUP_REMOVED lines=12> */
.L_x_161:
[----:B------:R-:W-:Y:S05]  /*6a10*/  BSYNC B1 ;  /* 0x0000000000017941 */ /* 0x000fea0003800000 */
.L_x_160:
        /* <DEDUP_REMOVED lines=12> */
.L_x_163:
[----:B------:R-:W-:Y:S05]  /*6ae0*/  BSYNC B1 ;  /* 0x0000000000017941 */ /* 0x000fea0003800000 */
.L_x_162:
        /* <DEDUP_REMOVED lines=12> */
.L_x_165:
[----:B------:R-:W-:Y:S05]  /*6bb0*/  BSYNC B1 ;  /* 0x0000000000017941 */ /* 0x000fea0003800000 */
.L_x_164:
[----:B-----5:R-:W-:Y:S01]  /*6bc0*/  LOP3.LUT R26, R26, 0xff, RZ, 0xc0, !PT ;  /* 0x000000ff1a1a7812 */ /* 0x020fe200078ec0ff */
[----:B------:R-:W-:Y:S01]  /*6bd0*/  BSSY B1, `(.L_x_166) ;  /* 0x000000b000017945 */ /* 0x000fe20003800000 */
[----:B------:R-:W-:Y:S02]  /*6be0*/  ISETP.LT.OR P0, PT, R6, 0x7a, !P0 ;  /* 0x0000007a0600780c */ /* 0x000fe40004701670 */
[----:B------:R-:W-:-:S05]  /*6bf0*/  F2FP.F16.E5M2.UNPACK_B R26, R26 ;  /* 0x0000001aff1a723e */ /* 0x000fca00020004ff */
[----:B------:R-:W-:-:S05]  /*6c00*/  HADD2.F32 R26, -RZ, R26.H0_H0 ;  /* 0x2000001aff1a7230 */ /* 0x000fca0000004100 */
[----:B------:R-:W-:-:S04]  /*6c10*/  FMUL R26, R26, R15 ;  /* 0x0000000f1a1a7220 */ /* 0x000fc80000400000 */
[----:B------:R-:W-:Y:S01]  /*6c20*/  FFMA R26, R23, R14, R26 ;  /* 0x0000000e171a7223 */ /* 0x000fe2000000001a */
[----:B------:R-:W-:-:S04]  /*6c30*/  PRMT R23, RZ, 0x7610, R23 ;  /* 0x00007610ff177816 */ /* 0x000fc80000000017 */
[----:B----4-:R-:W-:-:S05]  /*6c40*/  F2FP.SATFINITE.E5M2.F32.PACK_AB_MERGE_C R27, RZ, R26, RZ ;  /* 0x0000001aff1b723e */ /* 0x010fca00048060ff */
[----:B------:R4:W-:Y:S01]  /*6c50*/  @!P4 STG.E.U8 desc[UR20][R20.64+0x78], R27 ;  /* 0x0000781b1400c986 */ /* 0x0009e2000c101114 */
[----:B------:R-:W-:Y:S05]  /*6c60*/  @P0 BRA `(.L_x_167) ;  /* 0x0000000000040947 */ /* 0x000fea0003800000 */
[----:B------:R0:W5:Y:S02]  /*6c70*/  LDG.E.U8 R23, desc[UR20][R4.64+0x79] ;  /* 0x0000791404177981 */ /* 0x000164000c1e1100 */
.L_x_167:
[----:B------:R-:W-:Y:S05]  /*6c80*/  BSYNC B1 ;  /* 0x0000000000017941 */ /* 0x000fea0003800000 */
.L_x_166:
[----:B-----5:R-:W-:Y:S01]  /*6c90*/  LOP3.LUT R23, R23, 0xff, RZ, 0xc0, !PT ;  /* 0x000000ff17177812 */ /* 0x020fe200078ec0ff */
[----:B------:R-:W-:Y:S01]  /*6ca0*/  BSSY B1, `(.L_x_168) ;  /* 0x000000b000017945 */ /* 0x000fe20003800000 */
[----:B------:R-:W-:Y:S02]  /*6cb0*/  ISETP.LT.OR P3, PT, R6, 0x79, !P1 ;  /* 0x000000790600780c */ /* 0x000fe40004f61670 */
[----:B------:R-:W-:-:S05]  /*6cc0*/  F2FP.F16.E5M2.UNPACK_B R23, R23 ;  /* 0x00000017ff17723e */ /* 0x000fca00020004ff */
[----:B0-2---:R-:W-:-:S05]  /*6cd0*/  HADD2.F32 R4, -RZ, R23.H0_H0 ;  /* 0x20000017ff047230 */ /* 0x005fca0000004100 */
[----:B------:R-:W-:Y:S01]  /*6ce0*/  FMUL R5, R4, R15 ;  /* 0x0000000f04057220 */ /* 0x000fe20000400000 */
[----:B------:R-:W-:-:S03]  /*6cf0*/  PRMT R4, RZ, 0x7610, R4 ;  /* 0x00007610ff047816 */ /* 0x000fc60000000004 */
[----:B------:R-:W-:-:S05]  /*6d00*/  FFMA R5, R22, R14, R5 ;  /* 0x0000000e16057223 */ /* 0x000fca0000000005 */
[----:B------:R-:W-:-:S05]  /*6d10*/  F2FP.SATFINITE.E5M2.F32.PACK_AB_MERGE_C R5, RZ, R5, RZ ;  /* 0x00000005ff05723e */ /* 0x000fca00048060ff */
[----:B------:R0:W-:Y:S01]  /*6d20*/  @!P0 STG.E.U8 desc[UR20][R20.64+0x79], R5 ;  /* 0x0000790514008986 */ /* 0x0001e2000c101114 */
[----:B------:R-:W-:Y:S05]  /*6d30*/  @P3 BRA `(.L_x_169) ;  /* 0x0000000000043947 */ /* 0x000fea0003800000 */
[----:B------:R2:W5:Y:S02]  /*6d40*/  LDG.E.U8 R4, desc[UR20][R24.64+0x78] ;  /* 0x0000781418047981 */ /* 0x000564000c1e1100 */
.L_x_169:
[----:B------:R-:W-:Y:S05]  /*6d50*/  BSYNC B1 ;  /* 0x0000000000017941 */ /* 0x000fea0003800000 */
.L_x_168:
[----:B-----5:R-:W-:Y:S01]  /*6d60*/  LOP3.LUT R4, R4, 0xff, RZ, 0xc0, !PT ;  /* 0x000000ff04047812 */ /* 0x020fe200078ec0ff */
[----:B------:R-:W-:Y:S01]  /*6d70*/  BSSY B1, `(.L_x_170) ;  /* 0x000000b000017945 */ /* 0x000fe20003800000 */
[----:B------:R-:W-:Y:S02]  /*6d80*/  ISETP.LT.OR P1, PT, R6, 0x7a, !P1 ;  /* 0x0000007a0600780c */ /* 0x000fe40004f21670 */
[----:B------:R-:W-:-:S05]  /*6d90*/  F2FP.F16.E5M2.UNPACK_B R4, R4 ;  /* 0x00000004ff04723e */ /* 0x000fca00020004ff */
[----:B------:R-:W-:-:S05]  /*6da0*/  HADD2.F32 R4, -RZ, R4.H0_H0 ;  /* 0x20000004ff047230 */ /* 0x000fca0000004100 */
[----:B------:R-:W-:-:S04]  /*6db0*/  FMUL R4, R4, R15 ;  /* 0x0000000f04047220 */ /* 0x000fc80000400000 */
[----:B------:R-:W-:-:S05]  /*6dc0*/  FFMA R4, R89, R14, R4 ;  /* 0x0000000e59047223 */ /* 0x000fca0000000004 */
[----:B0-----:R-:W-:Y:S02]  /*6dd0*/  F2FP.SATFINITE.E5M2.F32.PACK_AB_MERGE_C R5, RZ, R4, RZ ;  /* 0x00000004ff05723e */ /* 0x001fe400048060ff */
[----:B------:R-:W-:-:S03]  /*6de0*/  PRMT R4, RZ, 0x7610, R4 ;  /* 0x00007610ff047816 */ /* 0x000fc60000000004 */
[----:B------:R0:W-:Y:S01]  /*6df0*/  @!P3 STG.E.U8 desc[UR20][R18.64+0x78], R5 ;  /* 0x000078051200b986 */ /* 0x0001e2000c101114 */
[----:B------:R-:W-:Y:S05]  /*6e00*/  @P1 BRA `(.L_x_171) ;  /* 0x0000000000041947 */ /* 0x000fea0003800000 */
[----:B------:R0:W5:Y:S02]  /*6e10*/  LDG.E.U8 R4, desc[UR20][R24.64+0x79] ;  /* 0x0000791418047981 */ /* 0x000164000c1e1100 */
.L_x_171:
[----:B------:R-:W-:Y:S05]  /*6e20*/  BSYNC B1 ;  /* 0x0000000000017941 */ /* 0x000fea0003800000 */
.L_x_170:
[----:B------:R-:W-:Y:S05]  /*6e30*/  @P1 BRA `(.L_x_172) ;  /* 0x0000001000281947 */ /* 0x000fea0003800000 */
[----:B-----5:R-:W-:-:S04]  /*6e40*/  LOP3.LUT R4, R4, 0xff, RZ, 0xc0, !PT ;  /* 0x000000ff04047812 */ /* 0x020fc800078ec0ff */
[----:B------:R-:W-:-:S05]  /*6e50*/  F2FP.F16.E5M2.UNPACK_B R4, R4 ;  /* 0x00000004ff04723e */ /* 0x000fca00020004ff */
[----:B------:R-:W-:-:S05]  /*6e60*/  HADD2.F32 R4, -RZ, R4.H0_H0 ;  /* 0x20000004ff047230 */ /* 0x000fca0000004100 */
[----:B0-----:R-:W-:-:S04]  /*6e70*/  FMUL R5, R4, R15 ;  /* 0x0000000f04057220 */ /* 0x001fc80000400000 */
[----:B------:R-:W-:-:S05]  /*6e80*/  FFMA R5, R88, R14, R5 ;  /* 0x0000000e58057223 */ /* 0x000fca0000000005 */
[----:B------:R-:W-:-:S05]  /*6e90*/  F2FP.SATFINITE.E5M2.F32.PACK_AB_MERGE_C R5, RZ, R5, RZ ;  /* 0x00000005ff05723e */ /* 0x000fca00048060ff */
[----:B------:R0:W-:Y:S01]  /*6ea0*/  STG.E.U8 desc[UR20][R18.64+0x79], R5 ;  /* 0x0000790512007986 */ /* 0x0001e2000c101114 */
[----:B------:R-:W-:Y:S05]  /*6eb0*/  BRA `(.L_x_172) ;  /* 0x0000001000087947 */ /* 0x000fea0003800000 */
.L_x_43:
[----:B------:R-:W-:Y:S01]  /*6ec0*/  ISETP.GE.AND P1, PT, R30, 0x1, PT ;  /* 0x000000011e00780c */ /* 0x000fe20003f26270 */
[-C--:B--2---:R-:W-:Y:S01]  /*6ed0*/  FMUL R151, R151, R14.reuse ;  /* 0x0000000e97977220 */ /* 0x084fe20000400000 */
[-C--:B------:R-:W-:Y:S01]  /*6ee0*/  FMUL R146, R146, R14.reuse ;  /* 0x0000000e92927220 */ /* 0x080fe20000400000 */
[----:B------:R-:W-:Y:S01]  /*6ef0*/  ISETP.GE.AND P0, PT, R30, 0x9, PT ;  /* 0x000000091e00780c */ /* 0x000fe20003f06270 */
[-C--:B------:R-:W-:Y:S01]  /*6f00*/  FMUL R149, R149, R14.reuse ;  /* 0x0000000e95957220 */ /* 0x080fe20000400000 */
[----:B------:R-:W-:Y:S01]  /*6f10*/  ISETP.LT.OR P4, PT, R6, 0x1, !P1 ;  /* 0x000000010600780c */ /* 0x000fe20004f81670 */
[-C--:B------:R-:W-:Y:S01]  /*6f20*/  FMUL R144, R144, R14.reuse ;  /* 0x0000000e90907220 */ /* 0x080fe20000400000 */
[----:B------:R-:W-:Y:S01]  /*6f30*/  ISETP.LT.OR P5, PT, R6, 0x2, !P1 ;  /* 0x000000020600780c */ /* 0x000fe20004fa1670 */
[-C--:B------:R-:W-:Y:S01]  /*6f40*/  FMUL R147, R147, R14.reuse ;  /* 0x0000000e93937220 */ /* 0x080fe20000400000 */
[----:B------:R-:W-:Y:S01]  /*6f50*/  F2FP.SATFINITE.E5M2.F32.PACK_AB_MERGE_C R151, RZ, R151, RZ ;  /* 0x00000097ff97723e */ /* 0x000fe200048060ff */
[----:B------:R-:W-:Y:S01]  /*6f60*/  FMUL R142, R142, R14 ;  /* 0x0000000e8e8e7220 */ /* 0x000fe20000400000 */
[----:B------:R-:W-:Y:S01]  /*6f70*/  F2FP.SATFINITE.E5M2.F32.PACK_AB_MERGE_C R5, RZ, R146, RZ ;  /* 0x00000092ff05723e */ /* 0x000fe200048060ff */
[-C--:B------:R-:W-:Y:S01]  /*6f80*/  FMUL R145, R145, R14.reuse ;  /* 0x0000000e91917220 */ /* 0x080fe20000400000 */
[----:B------:R-:W-:Y:S01]  /*6f90*/  ISETP.LT.OR P3, PT, R6, 0x1, !P0 ;  /* 0x000000010600780c */ /* 0x000fe20004761670 */
[-C--:B------:R-:W-:Y:S01]  /*6fa0*/  FMUL R140, R140, R14.reuse ;  /* 0x0000000e8c8c7220 */ /* 0x080fe20000400000 */
[C---:B------:R-:W-:Y:S01]  /*6fb0*/  ISETP.LT.OR P6, PT, R6.reuse, 0xa, !P1 ;  /* 0x0000000a0600780c */ /* 0x040fe20004fc1670 */
[-C--:B------:R-:W-:Y:S01]  /*6fc0*/  FMUL R143, R143, R14.reuse ;  /* 0x0000000e8f8f7220 */ /* 0x080fe20000400000 */
[----:B------:R-:W-:Y:S01]  /*6fd0*/  F2FP.SATFINITE.E5M2.F32.PACK_AB_MERGE_C R149, RZ, R149, RZ ;  /* 0x00000095ff95723e */ /* 0x000fe200048060ff */
[----:B------:R-:W-:Y:S01]  /*6fe0*/  @!P4 STG.E.U8 desc[UR20][R20.64], R151 ;  /* 0x000000971400c986 */ /* 0x000fe2000c101114 */
[----:B------:R-:W-:Y:S01]  /*6ff0*/  ISETP.LT.OR P4, PT, R6, 0x2, !P0 ;  /* 0x000000020600780c */ /* 0x000fe20004781670 */
[----:B------:R-:W-:Y:S01]  /*7000*/  FMUL R138, R138, R14 ;  /* 0x0000000e8a8a7220 */ /* 0x000fe20000400000 */
[----:B------:R-:W-:Y:S01]  /*7010*/  F2FP.SATFINITE.E5M2.F32.PACK_AB_MERGE_C R25, RZ, R144, RZ ;  /* 0x00000090ff19723e */ /* 0x000fe200048060ff */
[----:B------:R0:W-:Y:S01]  /*7020*/  @!P5 STG.E.U8 desc[UR20][R20.64+0x1], R5 ;  /* 0x000001051400d986 */ /* 0x0001e2000c101114 */
[C---:B------:R-:W-:Y:S01]  /*7030*/  ISETP.LT.OR P5, PT, R6.reuse, 0x9, !P1 ;  /* 0x000000090600780c */ /* 0x040fe20004fa1670 */
[-C--:B------:R-:W-:Y:S01]  /*7040*/  FMUL R141, R141, R14.reuse ;  /* 0x0000000e8d8d7220 */ /* 0x080fe20000400000 */
[----:B------:R-:W-:Y:S01]  /*7050*/  F2FP.SATFINITE.E5M2.F32.PACK_AB_MERGE_C R147, RZ, R147, RZ ;  /* 0x00000093ff93723e */ /* 0x000fe200048060ff */
[----:B------:R-:W-:Y:S01]  /*7060*/  @!P3 STG.E.U8 desc[UR20][R18.64], R149 ;  /* 0x000000951200b986 */ /* 0x000fe2000c101114 */
[----:B------:R-:W-:Y:S01]  /*7070*/  ISETP.LT.OR P3, PT, R6, 0x9, !P0 ;  /* 0x000000090600780c */ /* 0x000fe20004761670 */
[-C--:B------:R-:W-:Y:S01]  /*7080*/  FMUL R136, R136, R14.reuse ;  /* 0x0000000e88887220 */ /* 0x080fe20000400000 */
[----:B------:R-:W-:Y:S01]  /*7090*/  F2FP.SATFINITE.E5M2.F32.PACK_AB_MERGE_C R145, RZ, R145, RZ ;  /* 0x00000091ff91723e */ /* 0x000fe200048060ff */
[-C--:B------:R-:W-:Y:S01]  /*70a0*/  FMUL R139, R139, R14.reuse ;  /* 0x0000000e8b8b7220 */ /* 0x080fe20000400000 */
[----:B------:R-:W-:Y:S01]  /*70b0*/  F2FP.SATFINITE.E5M2.F32.PACK_AB_MERGE_C R143, RZ, R143, RZ ;  /* 0x0000008fff8f723e */ /* 0x000fe200048060ff */
[----:B------:R1:W-:Y:S01]  /*70c0*/  @!P4 STG.E.U8 desc[UR20][R18.64+0x1], R25 ;  /* 0x000001191200c986 */ /* 0x0003e2000c101114 */
[----:B------:R-:W-:Y:S01]  /*70d0*/  ISETP.LT.OR P4, PT, R6, 0xa, !P0 ;  /* 0x0000000a0600780c */ /* 0x000fe20004781670 */
[----:B------:R-:W-:Y:S01]  /*70e0*/  FMUL R134, R134, R14 ;  /* 0x0000000e86867220 */ /* 0x000fe20000400000 */
[----:B0-----:R-:W-:Y:S01]  /*70f0*/  F2FP.SATFINITE.E5M2.F32.PACK_AB_MERGE_C R5, RZ, R142, RZ ;  /* 0x0000008eff05723e */ /* 0x001fe200048060ff */
[----:B------:R-:W-:Y:S01]  /*7100*/  @!P5 STG.E.U8 desc[UR20][R20.64+0x8], R147 ;  /* 0x000008931400d986 */ /* 0x000fe2000c101114 */
[C---:B------:R-:W-:Y:S01]  /*7110*/  ISETP.LT.OR P5, PT, R6.reuse, 0x11, !P1 ;  /* 0x000000110600780c */ /* 0x040fe20004fa1670 */
[-C--:B------:R-:W-:Y:S01]  /*7120*/  FMUL R137, R137, R14.reuse ;  /* 0x0000000e89897220 */ /* 0x080fe20000400000 */
[----:B------:R-:W-:Y:S01]  /*7130*/  F2FP.SATFINITE.E5M2.F32.PACK_AB_MERGE_C R141, RZ, R141, RZ ;  /* 0x0000008dff8d723e */ /* 0x000fe200048060ff */
[----:B------:R0:W-:Y:S01]  /*7140*/  @!P6 STG.E.U8 desc[UR20][R20.64+0x9], R5 ;  /* 0x000009051400e986 */ /* 0x0001e2000c101114 */
[----:B------:R-:W-:Y:S01]  /*7150*/  ISETP.LT.OR P6, PT, R6, 0x12, !P1 ;  /* 0x000000120600780c */ /* 0x000fe20004fc1670 */
[----:B------:R-:W-:Y:S01]  /*7160*/  FMUL R132, R132, R14 ;  /* 0x0000000e84847220 */ /* 0x000fe20000400000 */
[----:B------:R-:W-:Y:S01]  /*7170*/  F2FP.SATFINITE.E5M2.F32.PACK_AB_MERGE_C R139, RZ, R139, RZ ;  /* 0x0000008bff8b723e */ /* 0x000fe200048060ff */
[----:B------:R-:W-:Y:S01]  /*7180*/  @!P3 STG.E.U8 desc[UR20][R18.64+0x8], R145 ;  /* 0x000008911200b986 */ /* 0x000fe2000c101114 */
[----:B-1----:R-:W-:Y:S01]  /*7190*/  F2FP.SATFINITE.E5M2.F32.PACK_AB_MERGE_C R25, RZ, R140, RZ ;  /* 0x0000008cff19723e */ /* 0x002fe200048060ff */
[-C--:B------:R-:W-:Y:S01]  /*71a0*/  FMUL R135, R135, R14.reuse ;  /* 0x0000000e87877220 */ /* 0x080fe20000400000 */
[----:B------:R-:W-:Y:S01]  /*71b0*/  ISETP.LT.OR P3, PT, R6, 0x11, !P0 ;  /* 0x000000110600780c */ /* 0x000fe20004761670 */
[-C--:B------:R-:W-:Y:S01]  /*71c0*/  FMUL R130, R130, R14.reuse ;  /* 0x0000000e82827220 */ /* 0x080fe20000400000 */
[----:B------:R-:W-:Y:S01]  /*71d0*/  F2FP.SATFINITE.E5M2.F32.PACK_AB_MERGE_C R137, RZ, R137, RZ ;  /* 0x00000089ff89723e */ /* 0x000fe200048060ff */
[----:B------:R1:W-:Y:S01]  /*71e0*/  @!P4 STG.E.U8 desc[UR20][R18.64+0x9], R25 ;  /* 0x000009191200c986 */ /* 0x0003e2000c101114 */
[C---:B------:R-:W-:Y:S01]  /*71f0*/  ISETP.LT.OR P4, PT, R6.reuse, 0x12, !P0 ;  /* 0x000000120600780c */ /* 0x040fe20004781670 */
[----:B------:R-:W-:Y:S01]  /*7200*/  FMUL R133, R133, R14 ;  /* 0x0000000e85857220 */ /* 0x000fe20000400000 */
[----:B0-----:R-:W-:Y:S01]  /*7210*/  F2FP.SATFINITE.E5M2.F32.PACK_AB_MERGE_C R5, RZ, R138, RZ ;  /* 0x0000008aff05723e */ /* 0x001fe200048060ff */
[----:B------:R-:W-:Y:S01]  /*7220*/  @!P5 STG.E.U8 desc[UR20][R20.64+0x10], R143 ;  /* 0x0000108f1400d986 */ /* 0x000fe2000c101114 */
[----:B------:R-:W-:Y:S01]  /*7230*/  ISETP.LT.OR P5, PT, R6, 0x19, !P1 ;  /* 0x000000190600780c */ /* 0x000fe20004fa1670 */
[-C--:B------:R-:W-:Y:S01]  /*7240*/  FMUL R128, R128, R14.reuse ;  /* 0x0000000e80807220 */ /* 0x080fe20000400000 */
[----:B------:R-:W-:Y:S01]  /*7250*/  F2FP.SATFINITE.E5M2.F32.PACK_AB_MERGE_C R135, RZ, R135, RZ ;  /* 0x00000087ff87723e */ /* 0x000fe200048060ff */
[----:B------:R0:W-:Y:S01]  /*7260*/  @!P6 STG.E.U8 desc[UR20][R20.64+0x11], R5 ;  /* 0x000011051400e986 */ /* 0x0001e2000c101114 */
[----:B------:R-:W-:Y:S01]  /*7270*/  ISETP.LT.OR P6, PT, R6, 0x1a, !P1 ;  /* 0x0000001a0600780c */ /* 0x000fe20004fc1670 */
[-C--:B------:R-:W-:Y:S01]  /*7280*/  FMUL R131, R131, R14.reuse ;  /* 0x0000000e83837220 */ /* 0x080fe20000400000 */
[----:B------:R-:W-:Y:S01]  /*7290*/  FMUL R126, R126, R14 ;  /* 0x0000000e7e7e7220 */ /* 0x000fe20000400000 */
[----:B-1----:R-:W-:Y:S01]  /*72a0*/  F2FP.SATFINITE.E5M2.F32.PACK_AB_MERGE_C R25, RZ, R136, RZ ;  /* 0x00000088ff19723e */ /* 0x002fe200048060ff */
[----:B------:R-:W-:Y:S01]  /*72b0*/  @!P3 STG.E.U8 desc[UR20][R18.64+0x10], R141 ;  /* 0x0000108d1200b986 */ /* 0x000fe2000c101114 */
[C---:B------:R-:W-:Y:S01]  /*72c0*/  ISETP.LT.OR P3, PT, R6.reuse, 0x19, !P0 ;  /* 0x000000190600780c */ /* 0x040fe20004761670 */
        /* <DEDUP_REMOVED lines=37> */
[-C--:B------:R-:W-:Y:S01]  /*7520*/  FMUL R114, R114, R14.reuse ;  /* 0x0000000e72727220 */ /* 0x080fe20000400000 */
        /* <DEDUP_REMOVED lines=81> */
[C---:B------:R-:W-:Y:S01]  /*7a40*/  ISETP.LT.OR P6, PT, R6.reuse, 0x52, !P1 ;  /* 0x000000520600780c */ /* 0x040fe20004fc1670 */
        /* <DEDUP_REMOVED lines=22> */
[----:B------:R-:W-:-:S02]  /*7bb0*/  ISETP.LT.OR P3, PT, R6, 0x59, !P0 ;  /* 0x000000590600780c */ /* 0x000fc40004761670 */
[----:B------:R-:W-:Y:S01]  /*7bc0*/  F2FP.SATFINITE.E5M2.F32.PACK_AB_MERGE_C R93, RZ, R93, RZ ;  /* 0x0000005dff5d723e */ /* 0x000fe200048060ff */
[----:B------:R1:W-:Y:S01]  /*7bd0*/  @!P4 STG.E.U8 desc[UR20][R18.64+0x51], R25 ;  /* 0x000051191200c986 */ /* 0x0003e2000c101114 */
[C---:B------:R-:W-:Y:S02]  /*7be0*/  ISETP.LT.OR P4, PT, R6.reuse, 0x5a, !P0 ;  /* 0x0000005a0600780c */ /* 0x040fe40004781670 */
[----:B0-----:R-:W-:Y:S01]  /*7bf0*/  F2FP.SATFINITE.E5M2.F32.PACK_AB_MERGE_C R5, RZ, R102, RZ ;  /* 0x00000066ff05723e */ /* 0x001fe200048060ff */
[----:B------:R-:W-:Y:S01]  /*7c00*/  @!P5 STG.E.U8 desc[UR20][R20.64+0x58], R107 ;  /* 0x0000586b1400d986 */ /* 0x000fe2000c101114 */
[C---:B------:R-:W-:Y:S02]  /*7c10*/  ISETP.LT.OR P5, PT, R6.reuse, 0x61, !P1 ;  /* 0x000000610600780c */ /* 0x040fe40004fa1670 */
[----:B------:R-:W-:Y:S01]  /*7c20*/  F2FP.SATFINITE.E5M2.F32.PACK_AB_MERGE_C R23, RZ, R23, RZ ;  /* 0x00000017ff17723e */ /* 0x000fe200048060ff */
[----:B------:R0:W-:Y:S01]  /*7c30*/  @!P6 STG.E.U8 desc[UR20][R20.64+0x59], R5 ;  /* 0x000059051400e986 */ /* 0x0001e2000c101114 */
[----:B------:R-:W-:-:S02]  /*7c40*/  ISETP.LT.OR P6, PT, R6, 0x62, !P1 ;  /* 0x000000620600780c */ /* 0x000fc40004fc1670 */
[----:B------:R-:W-:Y:S01]  /*7c50*/  F2FP.SATFINITE.E5M2.F32.PACK_AB_MERGE_C R89, RZ, R89, RZ ;  /* 0x00000059ff59723e */ /* 0x000fe200048060ff */
[----:B------:R-:W-:Y:S01]  /*7c60*/  @!P3 STG.E.U8 desc[UR20][R18.64+0x58], R105 ;  /* 0x000058691200b986 */ /* 0x000fe2000c101114 */
[----:B-1----:R-:W-:Y:S02]  /*7c70*/  F2FP.SATFINITE.E5M2.F32.PACK_AB_MERGE_C R25, RZ, R100, RZ ;  /* 0x00000064ff19723e */ /* 0x002fe400048060ff */
[C---:B------:R-:W-:Y:S02]  /*7c80*/  ISETP.LT.OR P3, PT, R6.reuse, 0x61, !P0 ;  /* 0x000000610600780c */ /* 0x040fe40004761670 */
[----:B------:R-:W-:Y:S01]  /*7c90*/  F2FP.SATFINITE.E5M2.F32.PACK_AB_MERGE_C R27, RZ, R88, RZ ;  /* 0x00000058ff1b723e */ /* 0x000fe200048060ff */
[----:B------:R1:W-:Y:S01]  /*7ca0*/  @!P4 STG.E.U8 desc[UR20][R18.64+0x59], R25 ;  /* 0x000059191200c986 */ /* 0x0003e2000c101114 */
[C---:B------:R-:W-:Y:S02]  /*7cb0*/  ISETP.LT.OR P4, PT, R6.reuse, 0x62, !P0 ;  /* 0x000000620600780c */ /* 0x040fe40004781670 */
[----:B0-----:R-:W-:Y:S01]  /*7cc0*/  F2FP.SATFINITE.E5M2.F32.PACK_AB_MERGE_C R5, RZ, R98, RZ ;  /* 0x00000062ff05723e */ /* 0x001fe200048060ff */
[----:B------:R-:W-:Y:S01]  /*7cd0*/  @!P5 STG.E.U8 desc[UR20][R20.64+0x60], R101 ;  /* 0x000060651400d986 */ /* 0x000fe2000c101114 */
[----:B------:R-:W-:-:S03]  /*7ce0*/  ISETP.LT.OR P5, PT, R6, 0x69, !P1 ;  /* 0x000000690600780c */ /* 0x000fc60004fa1670 */
[----:B------:R0:W-:Y:S01]  /*7cf0*/  @!P6 STG.E.U8 desc[UR20][R20.64+0x61], R5 ;  /* 0x000061051400e986 */ /* 0x0001e2000c101114 */
[C---:B------:R-:W-:Y:S02]  /*7d00*/  ISETP.LT.OR P6, PT, R6.reuse, 0x6a, !P1 ;  /* 0x0000006a0600780c */ /* 0x040fe40004fc1670 */
[----:B-1----:R-:W-:Y:S01]  /*7d10*/  F2FP.SATFINITE.E5M2.F32.PACK_AB_MERGE_C R25, RZ, R96, RZ ;  /* 0x00000060ff19723e */ /* 0x002fe200048060ff */
[----:B------:R-:W-:Y:S01]  /*7d20*/  @!P3 STG.E.U8 desc[UR20][R18.64+0x60], R103 ;  /* 0x000060671200b986 */ /* 0x000fe2000c101114 */
[----:B------:R-:W-:-:S03]  /*7d30*/  ISETP.LT.OR P3, PT, R6, 0x69, !P0 ;  /* 0x000000690600780c */ /* 0x000fc60004761670 */
        /* <DEDUP_REMOVED lines=12> */
[C---:B------:R-:W-:Y:S01]  /*7e00*/  ISETP.LT.OR P1, PT, R6.reuse, 0x7a, !P1 ;  /* 0x0000007a0600780c */ /* 0x040fe20004f21670 */
[----:B------:R2:W-:Y:S01]  /*7e10*/  @!P5 STG.E.U8 desc[UR20][R20.64+0x70], R95 ;  /* 0x0000705f1400d986 */ /* 0x0005e2000c101114 */
[C---:B------:R-:W-:Y:S02]  /*7e20*/  ISETP.LT.OR P5, PT, R6.reuse, 0x72, !P0 ;  /* 0x000000720600780c */ /* 0x040fe400047a1670 */
[----:B0-----:R-:W-:Y:S01]  /*7e30*/  F2FP.SATFINITE.E5M2.F32.PACK_AB_MERGE_C R5, RZ, R90, RZ ;  /* 0x0000005aff05723e */ /* 0x001fe200048060ff */
[----:B------:R2:W-:Y:S01]  /*7e40*/  @!P6 STG.E.U8 desc[UR20][R20.64+0x71], R91 ;  /* 0x0000715b1400e986 */ /* 0x0005e2000c101114 */
[C---:B------:R-:W-:Y:S02]  /*7e50*/  ISETP.LT.OR P6, PT, R6.reuse, 0x79, !P0 ;  /* 0x000000790600780c */ /* 0x040fe400047c1670 */
[----:B------:R-:W-:Y:S01]  /*7e60*/  ISETP.LT.OR P0, PT, R6, 0x7a, !P0 ;  /* 0x0000007a0600780c */ /* 0x000fe20004701670 */
[----:B------:R2:W-:Y:S01]  /*7e70*/  @!P3 STG.E.U8 desc[UR20][R18.64+0x70], R93 ;  /* 0x0000705d1200b986 */ /* 0x0005e2000c101114 */
[----:B-1----:R-:W-:-:S05]  /*7e80*/  F2FP.SATFINITE.E5M2.F32.PACK_AB_MERGE_C R25, RZ, R22, RZ ;  /* 0x00000016ff19723e */ /* 0x002fca00048060ff */
[----:B------:R2:W-:Y:S04]  /*7e90*/  @!P5 STG.E.U8 desc[UR20][R18.64+0x71], R5 ;  /* 0x000071051200d986 */ /* 0x0005e8000c101114 */
[----:B------:R2:W-:Y:S04]  /*7ea0*/  @!P4 STG.E.U8 desc[UR20][R20.64+0x78], R23 ;  /* 0x000078171400c986 */ /* 0x0005e8000c101114 */
[----:B------:R2:W-:Y:S04]  /*7eb0*/  @!P1 STG.E.U8 desc[UR20][R20.64+0x79], R25 ;  /* 0x0000791914009986 */ /* 0x0005e8000c101114 */
[----:B------:R2:W-:Y:S04]  /*7ec0*/  @!P6 STG.E.U8 desc[UR20][R18.64+0x78], R89 ;  /* 0x000078591200e986 */ /* 0x0005e8000c101114 */
[----:B------:R2:W-:Y:S02]  /*7ed0*/  @!P0 STG.E.U8 desc[UR20][R18.64+0x79], R27 ;  /* 0x0000791b12008986 */ /* 0x0005e4000c101114 */
.L_x_172:
[----:B------:R-:W-:Y:S05]  /*7ee0*/  BSYNC B0 ;  /* 0x0000000000007941 */ /* 0x000fea0003800000 */
.L_x_42:
[C---:B------:R-:W-:Y:S01]  /*7ef0*/  LEA R2, P0, R8.reuse, R2, 0x1 ;  /* 0x0000000208027211 */ /* 0x040fe200078008ff */
[----:B------:R-:W-:Y:S01]  /*7f00*/  ULDC.64 UR6, c[0x0][0x650] ;  /* 0x0001940000067ab9 */ /* 0x000fe20000000a00 */
[----:B-----5:R-:W-:Y:S01]  /*7f10*/  IMAD.U32 R4, RZ, RZ, UR12 ;  /* 0x0000000cff047e24 */ /* 0x020fe2000f8e00ff */
[----:B0-2---:R-:W-:Y:S01]  /*7f20*/  PRMT R18, RZ, 0x7610, R18 ;  /* 0x00007610ff127816 */ /* 0x005fe20000000012 */
[----:B------:R-:W-:Y:S01]  /*7f30*/  IMAD.MOV.U32 R6, RZ, RZ, -0x1 ;  /* 0xffffffffff067424 */ /* 0x000fe200078e00ff */
[----:B------:R-:W-:Y:S01]  /*7f40*/  LEA.HI.X R3, R8, R3, R0, 0x1, P0 ;  /* 0x0000000308037211 */ /* 0x000fe200000f0c00 */
[----:B------:R0:W-:Y:S01]  /*7f50*/  SYNCS.ARRIVE.TRANS64.A1T0 RZ, [R4+UR22], RZ ;  /* 0x000000ff04ff79a7 */ /* 0x0001e20008100016 */
[----:B------:R-:W-:Y:S01]  /*7f60*/  ISETP.GE.U32.AND P0, PT, R2, UR6, PT ;  /* 0x0000000602007c0c */ /* 0x000fe2000bf06070 */
[----:B------:R-:W-:-:S03]  /*7f70*/  IMAD.MOV.U32 R5, RZ, RZ, -0x1 ;  /* 0xffffffffff057424 */ /* 0x000fc600078e00ff */
[----:B------:R-:W-:Y:S01]  /*7f80*/  ISETP.GE.U32.AND.EX P0, PT, R3, UR7, PT, P0 ;  /* 0x0000000703007c0c */ /* 0x000fe2000bf06100 */
[----:B0-----:R-:W-:-:S12]  /*7f90*/  IMAD.MOV.U32 R4, RZ, RZ, -0x1 ;  /* 0xffffffffff047424 */ /* 0x001fd800078e00ff */
[----:B------:R-:W-:Y:S05]  /*7fa0*/  @P0 BRA `(.L_x_173) ;  /* 0x0000000400600947 */ /* 0x000fea0003800000 */
[----:B------:R-:W0:Y:S01]  /*7fb0*/  S2R R28, SR_CTAID.X ;  /* 0x00000000001c7919 */ /* 0x000e220000002500 */
[----:B------:R-:W2:Y:S01]  /*7fc0*/  LDC.64 R22, c[0x0][0x628] ;  /* 0x00018a00ff167b82 */ /* 0x000ea20000000a00 */
[----:B------:R-:W-:Y:S01]  /*7fd0*/  ULDC UR6, c[0x0][0x150] ;  /* 0x0000540000067ab9 */ /* 0x000fe20000000800 */
[----:B-1--4-:R-:W-:Y:S01]  /*7fe0*/  IMAD.MOV.U32 R20, RZ, RZ, R2 ;  /* 0x000000ffff147224 */ /* 0x012fe200078e0002 */
[----:B------:R-:W1:Y:S01]  /*7ff0*/  S2R R30, SR_CTAID.Y ;  /* 0x00000000001e7919 */ /* 0x000e620000002600 */
[----:B------:R-:W-:-:S04]  /*8000*/  IMAD.MOV.U32 R21, RZ, RZ, R3 ;  /* 0x000000ffff157224 */ /* 0x000fc800078e0003 */
[----:B------:R-:W4:Y:S08]  /*8010*/  LDC R31, c[0x0][0x144] ;  /* 0x00005100ff1f7b82 */ /* 0x000f300000000800 */
[----:B------:R-:W1:Y:S08]  /*8020*/  LDC R6, c[0x0][0x630] ;  /* 0x00018c00ff067b82 */ /* 0x000e700000000800 */
[----:B------:R-:W1:Y:S01]  /*8030*/  LDC.64 R26, c[0x0][0x620] ;  /* 0x00018800ff1a7b82 */ /* 0x000e620000000a00 */
[----:B--2---:R-:W-:-:S04]  /*8040*/  ISETP.NE.U32.AND P0, PT, R22, RZ, PT ;  /* 0x000000ff1600720c */ /* 0x004fc80003f05070 */
[----:B------:R-:W-:Y:S02]  /*8050*/  ISETP.NE.AND.EX P0, PT, R23, RZ, PT, P0 ;  /* 0x000000ff1700720c */ /* 0x000fe40003f05300 */
[----:B0-----:R-:W-:-:S05]  /*8060*/  I2FP.F32.U32 R4, R28 ;  /* 0x0000001c00047245 */ /* 0x001fca0000201000 */
[----:B------:R-:W-:-:S04]  /*8070*/  FMUL R4, R4, UR6 ;  /* 0x0000000604047c20 */ /* 0x000fc80008400000 */
[----:B------:R0:W2:Y:S02]  /*8080*/  F2I.U32.TRUNC.NTZ R29, R4 ;  /* 0x00000004001d7305 */ /* 0x0000a4000020f000 */
[----:B----4-:R-:W-:Y:S05]  /*8090*/  @!P0 BRA `(.L_x_174) ;  /* 0x0000000000288947 */ /* 0x010fea0003800000 */
[----:B------:R-:W4:Y:S02]  /*80a0*/  LDC R5, c[0x0][0x634] ;  /* 0x00018d00ff057b82 */ /* 0x000f240000000800 */
[----:B----4-:R-:W-:-:S05]  /*80b0*/  IADD3 R21, P0, R2, R5, RZ ;  /* 0x0000000502157210 */ /* 0x010fca0007f1e0ff */
[----:B---3--:R-:W-:-:S04]  /*80c0*/  IMAD.X R25, RZ, RZ, R3, P0 ;  /* 0x000000ffff197224 */ /* 0x008fc800000e0603 */
[----:B0-----:R-:W-:-:S04]  /*80d0*/  IMAD.WIDE.U32 R4, R25, R22, RZ ;  /* 0x0000001619047225 */ /* 0x001fc800078e00ff */
[----:B------:R-:W-:-:S04]  /*80e0*/  IMAD.WIDE.U32 R18, P0, R21, R23, R4 ;  /* 0x0000001715127225 */ /* 0x000fc80007800004 */
[----:B------:R-:W-:-:S04]  /*80f0*/  IMAD.WIDE.U32 R4, R21, R22, RZ ;  /* 0x0000001615047225 */ /* 0x000fc800078e00ff */
[----:B------:R-:W-:Y:S01]  /*8100*/  IMAD.X R21, RZ, RZ, RZ, P0 ;  /* 0x000000ffff157224 */ /* 0x000fe200000e06ff */
[----:B------:R-:W-:Y:S01]  /*8110*/  IADD3 RZ, P0, R5, R18, RZ ;  /* 0x0000001205ff7210 */ /* 0x000fe20007f1e0ff */
[----:B------:R-:W-:-:S04]  /*8120*/  IMAD.MOV.U32 R20, RZ, RZ, R19 ;  /* 0x000000ffff147224 */ /* 0x000fc800078e0013 */
[----:B------:R-:W-:-:S08]  /*8130*/  IMAD.WIDE.U32.X R20, R25, R23, R20, P0 ;  /* 0x0000001719147225 */ /* 0x000fd000000e0414 */
.L_x_174:
[-CC-:B-1-3--:R-:W-:Y:S01]  /*8140*/  SHF.R.U64 R24, R20, R6.reuse, R21.reuse ;  /* 0x0000000614187219 */ /* 0x18afe20000001215 */
[----:B------:R-:W1:Y:S01]  /*8150*/  LDC.64 R34, c[0x0][0x640] ;  /* 0x00019000ff227b82 */ /* 0x000e620000000a00 */
[----:B0-----:R-:W-:Y:S01]  /*8160*/  SHF.R.U32.HI R4, RZ, R6, R21 ;  /* 0x00000006ff047219 */ /* 0x001fe20000011615 */
[----:B--2---:R-:W-:Y:S01]  /*8170*/  IMAD.MOV R29, RZ, RZ, -R29 ;  /* 0x000000ffff1d7224 */ /* 0x004fe200078e0a1d */
[----:B------:R-:W-:Y:S01]  /*8180*/  IADD3 R19, P0, RZ, -R24, RZ ;  /* 0x80000018ff137210 */ /* 0x000fe20007f1e0ff */
[----:B------:R-:W-:Y:S01]  /*8190*/  ULDC UR6, c[0x0][0x154] ;  /* 0x0000550000067ab9 */ /* 0x000fe20000000800 */
[----:B------:R-:W-:Y:S02]  /*81a0*/  IMAD.MOV.U32 R21, RZ, RZ, 0x1 ;  /* 0x00000001ff157424 */ /* 0x000fe400078e00ff */
[----:B------:R-:W-:Y:S01]  /*81b0*/  IMAD R29, R31, R29, R28 ;  /* 0x0000001d1f1d7224 */ /* 0x000fe200078e021c */
[----:B------:R-:W0:Y:S01]  /*81c0*/  LDC R18, c[0x0][0x618] ;  /* 0x00018600ff127b82 */ /* 0x000e220000000800 */
[----:B------:R-:W-:-:S04]  /*81d0*/  IMAD.X R5, RZ, RZ, ~R4, P0 ;  /* 0x000000ffff057224 */ /* 0x000fc800000e0e04 */
[-C--:B------:R-:W-:Y:S02]  /*81e0*/  IMAD R6, R5, R26.reuse, RZ ;  /* 0x0000001a05067224 */ /* 0x080fe400078e02ff */
[C---:B------:R-:W-:Y:S01]  /*81f0*/  IMAD.WIDE.U32 R4, R19.reuse, R26, R2 ;  /* 0x0000001a13047225 */ /* 0x040fe200078e0002 */
[----:B------:R-:W2:Y:S03]  /*8200*/  LDC R20, c[0x0][0x608] ;  /* 0x00018200ff147b82 */ /* 0x000ea60000000800 */
[----:B------:R-:W-:Y:S01]  /*8210*/  IMAD R19, R19, R27, R6 ;  /* 0x0000001b13137224 */ /* 0x000fe200078e0206 */
[----:B------:R-:W-:-:S03]  /*8220*/  I2FP.F32.U32 R6, R30 ;  /* 0x0000001e00067245 */ /* 0x000fc60000201000 */
[----:B------:R-:W-:Y:S01]  /*8230*/  IMAD.IADD R5, R5, 0x1, R19 ;  /* 0x0000000105057824 */ /* 0x000fe200078e0213 */
[----:B------:R-:W3:Y:S01]  /*8240*/  LDC R32, c[0x0][0x658] ;  /* 0x00019600ff207b82 */ /* 0x000ee20000000800 */
[----:B-1----:R-:W-:Y:S01]  /*8250*/  ISETP.NE.U32.AND P0, PT, R34, RZ, PT ;  /* 0x000000ff2200720c */ /* 0x002fe20003f05070 */
[----:B------:R-:W-:-:S03]  /*8260*/  IMAD.MOV.U32 R19, RZ, RZ, -0x1 ;  /* 0xffffffffff137424 */ /* 0x000fc600078e00ff */
[----:B------:R-:W-:-:S03]  /*8270*/  ISETP.NE.AND.EX P0, PT, R35, RZ, PT, P0 ;  /* 0x000000ff2300720c */ /* 0x000fc60003f05300 */
[----:B------:R-:W1:Y:S01]  /*8280*/  LDC R27, c[0x0][0x148] ;  /* 0x00005200ff1b7b82 */ /* 0x000e620000000800 */
[-CC-:B0-----:R-:W-:Y:S02]  /*8290*/  SHF.R.U64 R22, R4, R18.reuse, R5.reuse ;  /* 0x0000001204167219 */ /* 0x181fe40000001205 */
[----:B------:R-:W-:Y:S01]  /*82a0*/  SHF.R.U32.HI R5, RZ, R18, R5 ;  /* 0x00000012ff057219 */ /* 0x000fe20000011605 */
[----:B------:R-:W-:-:S04]  /*82b0*/  FMUL R18, R6, UR6 ;  /* 0x0000000606127c20 */ /* 0x000fc80008400000 */
[----:B------:R-:W0:Y:S01]  /*82c0*/  LDC R28, c[0x0][0x600] ;  /* 0x00018000ff1c7b82 */ /* 0x000e220000000800 */
[----:B------:R4:W0:Y:S01]  /*82d0*/  F2I.U32.TRUNC.NTZ R25, R18 ;  /* 0x0000001200197305 */ /* 0x000822000020f000 */
[-CC-:B--2---:R-:W-:Y:S02]  /*82e0*/  SHF.R.U64 R6, R22, R20.reuse, R5.reuse ;  /* 0x0000001416067219 */ /* 0x184fe40000001205 */
[----:B------:R-:W-:-:S04]  /*82f0*/  SHF.R.U32.HI R5, RZ, R20, R5 ;  /* 0x00000014ff057219 */ /* 0x000fc80000011605 */
[----:B------:R-:W2:Y:S01]  /*8300*/  LDC R33, c[0x0][0x648] ;  /* 0x00019200ff217b82 */ /* 0x000ea20000000800 */
[-CC-:B---3--:R-:W-:Y:S02]  /*8310*/  SHF.R.U64 R26, R6, R32.reuse, R5.reuse ;  /* 0x00000020061a7219 */ /* 0x188fe40000001205 */
[-C--:B------:R-:W-:Y:S02]  /*8320*/  SHF.L.U32 R19, R19, R32.reuse, RZ ;  /* 0x0000002013137219 */ /* 0x080fe400000006ff */
[-C--:B------:R-:W-:Y:S01]  /*8330*/  SHF.R.U32.HI R5, RZ, R32.reuse, R5 ;  /* 0x00000020ff057219 */ /* 0x080fe20000011605 */
[----:B------:R-:W-:Y:S01]  /*8340*/  IMAD.MOV.U32 R4, RZ, RZ, R26 ;  /* 0x000000ffff047224 */ /* 0x000fe200078e001a */
[----:B------:R-:W-:Y:S01]  /*8350*/  SHF.L.U32 R32, R21, R32, RZ ;  /* 0x0000002015207219 */ /* 0x000fe200000006ff */
[----:B------:R-:W3:Y:S01]  /*8360*/  LDC R36, c[0x0][0x638] ;  /* 0x00018e00ff247b82 */ /* 0x000ee20000000800 */
[----:B------:R-:W-:-:S07]  /*8370*/  LOP3.LUT R31, RZ, R19, RZ, 0x33, !PT ;  /* 0x00000013ff1f7212 */ /* 0x000fce00078e33ff */
[----:B------:R-:W0:Y:S01]  /*8380*/  LDC R37, c[0x0][0x610] ;  /* 0x00018400ff257b82 */ /* 0x000e220000000800 */
[----:B----4-:R-:W-:Y:S05]  /*8390*/  @!P0 BRA `(.L_x_175) ;  /* 0x0000000000288947 */ /* 0x010fea0003800000 */
[----:B------:R-:W4:Y:S02]  /*83a0*/  LDC R21, c[0x0][0x64c] ;  /* 0x00019300ff157b82 */ /* 0x000f240000000800 */
[----:B----4-:R-:W-:-:S05]  /*83b0*/  IADD3 R21, P0, R26, R21, RZ ;  /* 0x000000151a157210 */ /* 0x010fca0007f1e0ff */
        /* <DEDUP_REMOVED lines=8> */
.L_x_175:
[----:B--2---:R-:W-:Y:S01]  /*8440*/  SHF.R.U64 R4, R4, R33, R5 ;  /* 0x0000002104047219 */ /* 0x004fe20000001205 */
[----:B0-----:R-:W-:Y:S01]  /*8450*/  VIADD R21, R28, 0xffffffff ;  /* 0xffffffff1c157836 */ /* 0x001fe20000000000 */
[----:B------:R-:W-:Y:S01]  /*8460*/  LOP3.LUT R19, R6, R31, RZ, 0xc0, !PT ;  /* 0x0000001f06137212 */ /* 0x000fe200078ec0ff */
[----:B------:R-:W-:Y:S02]  /*8470*/  IMAD.MOV R25, RZ, RZ, -R25 ;  /* 0x000000ffff197224 */ /* 0x000fe400078e0a19 */
[----:B------:R-:W-:Y:S02]  /*8480*/  IMAD.MOV R5, RZ, RZ, -R4 ;  /* 0x000000ffff057224 */ /* 0x000fe400078e0a04 */
[----:B------:R-:W-:Y:S01]  /*8490*/  IMAD R6, R32, R4, R19 ;  /* 0x0000000420067224 */ /* 0x000fe200078e0213 */
[----:B------:R-:W-:Y:S01]  /*84a0*/  LOP3.LUT R19, R22, R21, RZ, 0xc0, !PT ;  /* 0x0000001516137212 */ /* 0x000fe200078ec0ff */
[----:B-1----:R-:W-:Y:S02]  /*84b0*/  @P2 IMAD R29, R27, R25, R30 ;  /* 0x000000191b1d2224 */ /* 0x002fe400078e021e */
[----:B---3--:R-:W-:-:S02]  /*84c0*/  IMAD R4, R5, R36, R26 ;  /* 0x0000002405047224 */ /* 0x008fc400078e021a */
[----:B------:R-:W-:Y:S02]  /*84d0*/  IMAD R6, R6, R37, R29 ;  /* 0x0000002506067224 */ /* 0x000fe400078e021d */
[----:B------:R-:W-:Y:S02]  /*84e0*/  IMAD R19, R4, R28, R19 ;  /* 0x0000001c04137224 */ /* 0x000fe400078e0213 */
[----:B------:R-:W-:Y:S02]  /*84f0*/  IMAD.MOV.U32 R18, RZ, RZ, 0x1 ;  /* 0x00000001ff127424 */ /* 0x000fe400078e00ff */
[----:B------:R-:W-:Y:S01]  /*8500*/  IMAD.MOV.U32 R4, RZ, RZ, R24 ;  /* 0x000000ffff047224 */ /* 0x000fe200078e0018 */
[----:B------:R-:W-:Y:S02]  /*8510*/  SEL R5, R19, R6, !P2 ;  /* 0x0000000613057207 */ /* 0x000fe40005000000 */
[----:B------:R-:W-:-:S07]  /*8520*/  SEL R6, R6, R19, !P2 ;  /* 0x0000001306067207 */ /* 0x000fce0005000000 */
.L_x_173:
[----:B------:R-:W-:Y:S02]  /*8530*/  LOP3.LUT P0, RZ, R18, 0xff, RZ, 0xc0, !PT ;  /* 0x000000ff12ff7812 */ /* 0x000fe4000780c0ff */
[----:B------:R-:W-:-:S11]  /*8540*/  LOP3.LUT R150, R150, 0x1, RZ, 0x3c, !PT ;  /* 0x0000000196967812 */ /* 0x000fd600078e3cff */
[----:B------:R-:W-:Y:S05]  /*8550*/  @P0 BRA `(.L_x_176) ;  /* 0xffffff9400540947 */ /* 0x000fea000383ffff */
[----:B------:R-:W-:Y:S05]  /*8560*/  EXIT ;  /* 0x000000000000794d */ /* 0x000fea0003800000 */
.L_x_18:
[----:B------:R-:W-:-:S08]  /*8570*/  ISETP.NE.AND P0, PT, R18, RZ, PT ;  /* 0x000000ff1200720c */ /* 0x000fd00003f05270 */
[----:B--23-5:R-:W0:-:S00]  /*8580*/  USETMAXREG.DEALLOC.CTAPOOL 0x28 ;  /* 0x00000028000079c8 */ /* 0x02ce0000080e0500 */
[----:B------:R-:W-:Y:S05]  /*8590*/  @P0 EXIT ;  /* 0x000000000000094d */ /* 0x000fea0003800000 */
[----:B0-----:R-:W-:Y:S01]  /*85a0*/  LOP3.LUT P0, RZ, R20, 0xff, RZ, 0xc0, !PT ;  /* 0x000000ff14ff7812 */ /* 0x001fe2000780c0ff */
[----:B------:R-:W-:Y:S02]  /*85b0*/  IMAD.MOV.U32 R12, RZ, RZ, 0x1 ;  /* 0x00000001ff0c7424 */ /* 0x000fe400078e00ff */
[----:B------:R-:W-:-:S10]  /*85c0*/  IMAD.MOV.U32 R15, RZ, RZ, RZ ;  /* 0x000000ffff0f7224 */ /* 0x000fd400078e00ff */
[----:B------:R-:W-:Y:S05]  /*85d0*/  @!P0 BRA `(.L_x_177) ;  /* 0x0000000c007c8947 */ /* 0x000fea0003800000 */
[----:B------:R-:W0:Y:S01]  /*85e0*/  S2UR UR9, SR_CgaCtaId ;  /* 0x00000000000979c3 */ /* 0x000e220000008800 */
[----:B------:R-:W-:Y:S01]  /*85f0*/  ULDC UR5, c[0x0][0x658] ;  /* 0x0001960000057ab9 */ /* 0x000fe20000000800 */
[----:B------:R-:W-:Y:S01]  /*8600*/  UMOV UR10, 0xffffffff ;  /* 0xffffffff000a7882 */ /* 0x000fe20000000000 */
[----:B------:R-:W-:Y:S01]  /*8610*/  UMOV UR15, 0x1 ;  /* 0x00000001000f7882 */ /* 0x000fe20000000000 */
[----:B------:R-:W-:Y:S01]  /*8620*/  USHF.L.U32 UR10, UR10, UR5, URZ ;  /* 0x000000050a0a7299 */ /* 0x000fe2000800063f */
[----:B------:R-:W-:Y:S01]  /*8630*/  LOP3.LUT P0, RZ, R11, 0x1f, RZ, 0xc0, !PT ;  /* 0x0000001f0bff7812 */ /* 0x000fe2000780c0ff */
[----:B------:R-:W-:Y:S01]  /*8640*/  BSSY B0, `(.L_x_177) ;  /* 0x00000d8000007945 */ /* 0x000fe20003800000 */
[C---:B------:R-:W-:Y:S01]  /*8650*/  ISETP.NE.AND P3, PT, R10.reuse, RZ, PT ;  /* 0x000000ff0a00720c */ /* 0x040fe20003f65270 */
[----:B------:R-:W-:Y:S01]  /*8660*/  ULOP3.LUT UR14, URZ, UR10, URZ, 0x33, !UPT ;  /* 0x0000000a3f0e7292 */ /* 0x000fe2000f8e333f */
[----:B------:R-:W-:Y:S01]  /*8670*/  ISETP.NE.OR P0, PT, R10, RZ, !P0 ;  /* 0x000000ff0a00720c */ /* 0x000fe20004705670 */
[----:B------:R-:W-:Y:S01]  /*8680*/  IMAD.MOV.U32 R14, RZ, RZ, 0x1 ;  /* 0x00000001ff0e7424 */ /* 0x000fe200078e00ff */
[----:B------:R-:W-:Y:S01]  /*8690*/  LOP3.LUT R13, R7, 0x2, RZ, 0xfc, !PT ;  /* 0x00000002070d7812 */ /* 0x000fe200078efcff */
[----:B------:R-:W-:Y:S01]  /*86a0*/  IMAD.MOV.U32 R12, RZ, RZ, 0x1 ;  /* 0x00000001ff0c7424 */ /* 0x000fe200078e00ff */
[----:B------:R-:W-:Y:S01]  /*86b0*/  ULDC UR4, c[0x0][0x600] ;  /* 0x0001800000047ab9 */ /* 0x000fe20000000800 */
[----:B------:R-:W-:Y:S01]  /*86c0*/  IMAD.MOV.U32 R15, RZ, RZ, RZ ;  /* 0x000000ffff0f7224 */ /* 0x000fe200078e00ff */
[----:B------:R-:W-:Y:S01]  /*86d0*/  UMOV UR20, 0x11 ;  /* 0x0000001100147882 */ /* 0x000fe20000000000 */
[----:B------:R-:W-:-:S02]  /*86e0*/  USHF.L.U32 UR5, UR15, UR5, URZ ;  /* 0x000000050f057299 */ /* 0x000fc4000800063f */
[----:B------:R-:W-:Y:S02]  /*86f0*/  UIADD3 UR25, UR13, 0x1, URZ ;  /* 0x000000010d197890 */ /* 0x000fe4000fffe03f */
[----:B------:R-:W-:Y:S01]  /*8700*/  UIADD3 UR4, UR4, -0x1, URZ ;  /* 0xffffffff04047890 */ /* 0x000fe2000fffe03f */
[----:B------:R-:W-:Y:S01]  /*8710*/  ULDC.64 UR28, c[0x0][0x198] ;  /* 0x00006600001c7ab9 */ /* 0x000fe20000000a00 */
[----:B0-----:R-:W-:Y:S02]  /*8720*/  USHF.R.U32.HI UR26, URZ, 0x2, UR9 ;  /* 0x000000023f1a7899 */ /* 0x001fe40008011609 */
[----:B------:R-:W-:Y:S02]  /*8730*/  ULOP3.LUT UR8, UR9, 0x3, URZ, 0xc0, !UPT ;  /* 0x0000000309087892 */ /* 0x000fe4000f8ec03f */
[----:B------:R-:W-:Y:S02]  /*8740*/  USHF.L.U32 UR6, UR9, 0x5, URZ ;  /* 0x0000000509067899 */ /* 0x000fe4000800063f */
[----:B------:R-:W-:-:S02]  /*8750*/  USHF.L.U32 UR7, UR9, 0xa, URZ ;  /* 0x0000000a09077899 */ /* 0x000fc4000800063f */
[----:B------:R-:W-:Y:S02]  /*8760*/  ULOP3.LUT UR9, UR9, 0xfffffffc, URZ, 0xc0, !UPT ;  /* 0xfffffffc09097892 */ /* 0x000fe4000f8ec03f */
[----:B------:R-:W-:Y:S02]  /*8770*/  UISETP.GT.U32.AND UP0, UPT, UR8, 0xffff, UPT ;  /* 0x0000ffff0800788c */ /* 0x000fe4000bf04070 */
[----:B------:R-:W-:Y:S02]  /*8780*/  ULOP3.LUT UR11, UR9, 0x1, URZ, 0xfc, !UPT ;  /* 0x00000001090b7892 */ /* 0x000fe4000f8efc3f */
[----:B------:R-:W-:Y:S02]  /*8790*/  ULOP3.LUT UR12, UR9, 0x2, URZ, 0xfc, !UPT ;  /* 0x00000002090c7892 */ /* 0x000fe4000f8efc3f */
[----:B------:R-:W-:Y:S02]  /*87a0*/  USHF.L.U32 UR10, UR15, UR9, URZ ;  /* 0x000000090f0a7299 */ /* 0x000fe4000800063f */
[----:B------:R-:W-:-:S02]  /*87b0*/  ULOP3.LUT UR9, UR9, 0x3, URZ, 0xfc, !UPT ;  /* 0x0000000309097892 */ /* 0x000fc4000f8efc3f */
[----:B------:R-:W-:Y:S02]  /*87c0*/  USHF.L.U32 UR11, UR15, UR11, URZ ;  /* 0x0000000b0f0b7299 */ /* 0x000fe4000800063f */
[----:B------:R-:W-:Y:S02]  /*87d0*/  USHF.L.U32 UR12, UR15, UR12, URZ ;  /* 0x0000000c0f0c7299 */ /* 0x000fe4000800063f */
[----:B------:R-:W-:Y:S02]  /*87e0*/  USEL UR8, UR8, 0xffff, !UP0 ;  /* 0x0000ffff08087887 */ /* 0x000fe4000c000000 */
[----:B------:R-:W-:Y:S02]  /*87f0*/  USHF.L.U32 UR9, UR15, UR9, URZ ;  /* 0x000000090f097299 */ /* 0x000fe4000800063f */
[----:B------:R-:W-:Y:S02]  /*8800*/  ULOP3.LUT UR10, UR12, UR10, UR11, 0xfe, !UPT ;  /* 0x0000000a0c0a7292 */ /* 0x000fe4000f8efe0b */
[----:B------:R-:W-:-:S02]  /*8810*/  ULOP3.LUT UR8, UR8, 0xffff, URZ, 0xc0, !UPT ;  /* 0x0000ffff08087892 */ /* 0x000fc4000f8ec03f */
[----:B------:R-:W-:Y:S02]  /*8820*/  ULOP3.LUT UR6, UR6, 0x60, URZ, 0xc0, !UPT ;  /* 0x0000006006067892 */ /* 0x000fe4000f8ec03f */
[----:B------:R-:W-:Y:S02]  /*8830*/  ULOP3.LUT UR7, UR7, 0xc00, URZ, 0xc0, !UPT ;  /* 0x00000c0007077892 */ /* 0x000fe4000f8ec03f */
[----:B------:R-:W-:Y:S02]  /*8840*/  ULOP3.LUT UR15, UR10, UR9, URZ, 0xfc, !UPT ;  /* 0x000000090a0f7292 */ /* 0x000fe4000f8efc3f */
[----:B------:R-:W-:-:S12]  /*8850*/  USHF.L.U32 UR20, UR20, UR8, URZ ;  /* 0x0000000814147299 */ /* 0x000fd8000800063f */
.L_x_189:
[----:B------:R-:W-:-:S03]  /*8860*/  UMOV UR8, 0xffffffff ;  /* 0xffffffff00087882 */ /* 0x000fc60000000000 */
[----:B------:R-:W-:Y:S05]  /*8870*/  BRA.DIV UR8, `(.L_x_178) ;  /* 0x0000002208987947 */ /* 0x000fea000b800000 */
[----:B------:R-:W-:-:S13]  /*8880*/  ELECT P1, URZ, PT ;  /* 0x00000000003f782f */ /* 0x000fda0003820000 */
.L_x_235:
[----:B------:R-:W0:Y:S01]  /*8890*/  LDC R10, c[0x0][0x28c] ;  /* 0x0000a300ff0a7b82 */ /* 0x000e220000000800 */
[----:B------:R-:W-:Y:S01]  /*88a0*/  BSSY B1, `(.L_x_179) ;  /* 0x000003c000017945 */ /* 0x000fe20003800000 */
[----:B0-----:R-:W-:-:S13]  /*88b0*/  ISETP.LT.OR P1, PT, R10, 0x1, !P1 ;  /* 0x000000010a00780c */ /* 0x001fda0004f21670 */
[----:B------:R-:W-:Y:S05]  /*88c0*/  @P1 BRA `(.L_x_180) ;  /* 0x0000000000e41947 */ /* 0x000fea0003800000 */
[----:B------:R-:W-:Y:S01]  /*88d0*/  LEA R10, R6, UR26, 0x1 ;  /* 0x0000001a060a7c11 */ /* 0x000fe2000f8e08ff */
[----:B------:R-:W-:Y:S01]  /*88e0*/  IMAD.MOV.U32 R18, RZ, RZ, RZ ;  /* 0x000000ffff127224 */ /* 0x000fe200078e00ff */
[----:B------:R-:W-:Y:S01]  /*88f0*/  LEA R16, R5, UR6, 0x7 ;  /* 0x0000000605107c11 */ /* 0x000fe2000f8e38ff */
[----:B------:R-:W-:Y:S02]  /*8900*/  IMAD.U32 R20, RZ, RZ, UR25 ;  /* 0x00000019ff147e24 */ /* 0x000fe4000f8e00ff */
[----:B------:R-:W-:Y:S02]  /*8910*/  IMAD.MOV.U32 R5, RZ, RZ, R12 ;  /* 0x000000ffff057224 */ /* 0x000fe400078e000c */
[----:B------:R-:W-:Y:S02]  /*8920*/  IMAD.MOV.U32 R6, RZ, RZ, R15 ;  /* 0x000000ffff067224 */ /* 0x000fe400078e000f */
[----:B------:R-:W-:-:S07]  /*8930*/  IMAD.SHL.U32 R17, R10, 0x20, RZ ;  /* 0x000000200a117824 */ /* 0x000fce00078e00ff */
.L_x_184:
[----:B------:R-:W0:Y:S01]  /*8940*/  S2R R11, SR_CgaCtaId ;  /* 0x00000000000b7919 */ /* 0x000e220000008800 */
[----:B------:R-:W-:-:S04]  /*8950*/  MOV R10, 0x400 ;  /* 0x00000400000a7802 */ /* 0x000fc80000000f00 */
[----:B0-----:R-:W-:Y:S02]  /*8960*/  LEA R21, R11, R10, 0x18 ;  /* 0x0000000a0b157211 */ /* 0x001fe400078ec0ff */
[----:B------:R-:W-:Y:S01]  /*8970*/  SHF.L.U32 R10, R5, 0x1f, RZ ;  /* 0x0000001f050a7819 */ /* 0x000fe200000006ff */
[----:B------:R-:W0:Y:S02]  /*8980*/  @!P3 LDC R11, c[0x0][0x500] ;  /* 0x00014000ff0bbb82 */ /* 0x000e240000000800 */
[----:B------:R-:W-:-:S04]  /*8990*/  IMAD R19, R6, 0x8, R21 ;  /* 0x0000000806137824 */ /* 0x000fc800078e0215 */
[----:B------:R-:W1:Y:S02]  /*89a0*/  SYNCS.PHASECHK.TRANS64.TRYWAIT P1, [R19+URZ+0x128], R10 ;  /* 0x0001280a130075a7 */ /* 0x000e64000802017f */
[----:B-1----:R-:W-:Y:S05]  /*89b0*/  @!P1 BRA `(.L_x_181) ;  /* 0x0000002000689947 */ /* 0x002fea0003800000 */
.L_x_236:
[----:B-1----:R-:W-:Y:S01]  /*89c0*/  PRMT R10, R13, 0x9910, RZ ;  /* 0x000099100d0a7816 */ /* 0x002fe200000000ff */
[----:B0-----:R0:W-:Y:S03]  /*89d0*/  @!P3 SYNCS.ARRIVE.TRANS64 RZ, [R19+URZ], R11 ;  /* 0x0000000b13ffb9a7 */ /* 0x0011e6000800003f */
[----:B------:R-:W-:-:S13]  /*89e0*/  ISETP.NE.AND P1, PT, R10, 0x2, PT ;  /* 0x000000020a00780c */ /* 0x000fda0003f25270 */
[----:B0-----:R-:W-:Y:S05]  /*89f0*/  @P1 BRA `(.L_x_182) ;  /* 0x0000000000041947 */ /* 0x001fea0003800000 */
[----:B------:R-:W-:Y:S01]  /*8a00*/  BPT.TRAP 0x1 ;  /* 0x000000040000795c */ /* 0x000fe20000300000 */
.L_x_182:
[----:B------:R-:W-:Y:S05]  /*8a10*/  @P0 BRA `(.L_x_183) ;  /* 0x0000000000040947 */ /* 0x000fea0003800000 */
[----:B------:R-:W-:Y:S01]  /*8a20*/  BPT.TRAP 0x1 ;  /* 0x000000040000795c */ /* 0x000fe20000300000 */
.L_x_183:
[----:B------:R-:W-:Y:S01]  /*8a30*/  LEA R10, R6, UR26, 0x1 ;  /* 0x0000001a060a7c11 */ /* 0x000fe2000f8e08ff */
[----:B------:R-:W-:Y:S01]  /*8a40*/  VIADD R20, R20, 0xffffffff ;  /* 0xffffffff14147836 */ /* 0x000fe20000000000 */
[----:B------:R-:W-:Y:S01]  /*8a50*/  R2UR UR11, R6 ;  /* 0x00000000060b72ca */ /* 0x000fe200000e0000 */
[----:B------:R-:W-:Y:S01]  /*8a60*/  UIADD3 UR16, UP0, UR28, 0xf0, URZ ;  /* 0x000000f01c107890 */ /* 0x000fe2000ff1e03f */
[----:B------:R-:W-:Y:S01]  /*8a70*/  R2UR UR22, R21 ;  /* 0x00000000151672ca */ /* 0x000fe200000e0000 */
[----:B------:R-:W-:Y:S01]  /*8a80*/  IMAD.U32 R10, R10, 0x400, R21 ;  /* 0x000004000a0a7824 */ /* 0x000fe200078e0015 */
[----:B------:R-:W-:Y:S01]  /*8a90*/  R2UR UR23, R17 ;  /* 0x00000000111772ca */ /* 0x000fe200000e0000 */
[----:B------:R-:W-:Y:S01]  /*8aa0*/  UIADD3 UR30, UP1, UR28, 0x1f0, URZ ;  /* 0x000001f01c1e7890 */ /* 0x000fe2000ff3e03f */
[----:B------:R-:W-:Y:S01]  /*8ab0*/  R2UR UR9, R19 ;  /* 0x00000000130972ca */ /* 0x000fe200000e0000 */
[----:B------:R-:W-:Y:S01]  /*8ac0*/  UIADD3.X UR17, URZ, UR29, URZ, UP0, !UPT ;  /* 0x0000001d3f117290 */ /* 0x000fe200087fe43f */
[----:B------:R-:W-:Y:S01]  /*8ad0*/  R2UR UR8, R10 ;  /* 0x000000000a0872ca */ /* 0x000fe200000e0000 */
[----:B------:R-:W-:Y:S01]  /*8ae0*/  UPRMT UR21, URZ, 0x5410, UR20 ;  /* 0x000054103f157896 */ /* 0x000fe20008000014 */
[----:B------:R-:W-:Y:S01]  /*8af0*/  R2UR UR10, R18 ;  /* 0x00000000120a72ca */ /* 0x000fe200000e0000 */
[----:B------:R-:W-:Y:S01]  /*8b00*/  VIADD R6, R6, 0x1 ;  /* 0x0000000106067836 */ /* 0x000fe20000000000 */
[----:B------:R-:W-:Y:S01]  /*8b10*/  R2UR UR12, R4 ;  /* 0x00000000040c72ca */ /* 0x000fe200000e0000 */
[----:B------:R-:W-:Y:S01]  /*8b20*/  ULEA UR11, UR11, UR7, 0xc ;  /* 0x000000070b0b7291 */ /* 0x000fe2000f8e603f */
[----:B------:R-:W-:Y:S01]  /*8b30*/  R2UR UR24, R16 ;  /* 0x00000000101872ca */ /* 0x000fe200000e0000 */
[----:B------:R-:W-:Y:S01]  /*8b40*/  UPRMT UR27, URZ, 0x5410, UR15 ;  /* 0x000054103f1b7896 */ /* 0x000fe2000800000f */
[----:B------:R-:W-:Y:S01]  /*8b50*/  ISETP.GT.AND P4, PT, R20, 0x1, PT ;  /* 0x000000011400780c */ /* 0x000fe20003f84270 */
[----:B------:R-:W-:Y:S01]  /*8b60*/  UIADD3 UR22, UR22, 0x12b80, UR11 ;  /* 0x00012b8016167890 */ /* 0x000fe2000fffe00b */
[----:B------:R-:W-:Y:S01]  /*8b70*/  ISETP.NE.AND P1, PT, R6, 0x25, PT ;  /* 0x000000250600780c */ /* 0x000fe20003f25270 */
[----:B------:R-:W-:Y:S01]  /*8b80*/  UIADD3.X UR31, URZ, UR29, URZ, UP1, !UPT ;  /* 0x0000001d3f1f7290 */ /* 0x000fe20008ffe43f */
[----:B------:R-:W-:Y:S01]  /*8b90*/  VIADD R18, R18, 0x20 ;  /* 0x0000002012127836 */ /* 0x000fe20000000000 */
[----:B------:R-:W-:Y:S01]  /*8ba0*/  UIADD3 UR8, UR8, 0x380, URZ ;  /* 0x0000038008087890 */ /* 0x000fe2000fffe03f */
[----:B------:R-:W-:Y:S01]  /*8bb0*/  SEL R10, RZ, 0x1, P1 ;  /* 0x00000001ff0a7807 */ /* 0x000fe20000800000 */
[----:B------:R-:W-:Y:S01]  /*8bc0*/  UMOV UR18, 0x0 ;  /* 0x0000000000127882 */ /* 0x000fe20000000000 */
[----:B------:R-:W-:Y:S01]  /*8bd0*/  UMOV UR19, 0x10000000 ;  /* 0x1000000000137882 */ /* 0x000fe20000000000 */
[----:B------:R-:W-:Y:S01]  /*8be0*/  UMOV UR11, UR23 ;  /* 0x00000017000b7c82 */ /* 0x000fe20008000000 */
[----:B------:R-:W-:-:S02]  /*8bf0*/  LOP3.LUT R5, R5, R10, RZ, 0x3c, !PT ;  /* 0x0000000a05057212 */ /* 0x000fc400078e3cff */
[----:B------:R-:W-:Y:S02]  /*8c00*/  SEL R6, R6, RZ, P1 ;  /* 0x000000ff06067207 */ /* 0x000fe40000800000 */
[----:B------:R0:W-:Y:S02]  /*8c10*/  UTMALDG.3D.MULTICAST [UR8], [UR16], UR21, desc[UR18] ;  /* 0x00001208100073b4 */ /* 0x0001e40008011815 */
[----:B0-----:R-:W-:Y:S01]  /*8c20*/  UMOV UR8, UR22 ;  /* 0x0000001600087c82 */ /* 0x001fe20008000000 */
[----:B------:R-:W-:Y:S02]  /*8c30*/  UMOV UR11, UR24 ;  /* 0x00000018000b7c82 */ /* 0x000fe40008000000 */
[----:B------:R0:W-:Y:S02]  /*8c40*/  UTMALDG.3D.MULTICAST [UR8], [UR30], UR27, desc[UR18] ;  /* 0x000012081e0073b4 */ /* 0x0001e4000801181b */
[----:B0-----:R-:W-:Y:S05]  /*8c50*/  @P4 BRA `(.L_x_184) ;  /* 0xfffffffc00384947 */ /* 0x001fea000383ffff */
.L_x_180:
[----:B------:R-:W-:Y:S05]  /*8c60*/  BSYNC B1 ;  /* 0x0000000000017941 */ /* 0x000fea0003800000 */
.L_x_179:
[----:B------:R-:W-:Y:S01]  /*8c70*/  LOP3.LUT P5, RZ, R14, 0xff, RZ, 0xc0, !PT ;  /* 0x000000ff0eff7812 */ /* 0x000fe200078ac0ff */
[----:B------:R-:W-:Y:S01]  /*8c80*/  VIADD R6, R15, UR13 ;  /* 0x0000000d0f067c36 */ /* 0x000fe20008000000 */
[----:B------:R-:W-:Y:S02]  /*8c90*/  UISETP.GE.U32.AND UP0, UPT, UR13, 0x25, UPT ;  /* 0x000000250d00788c */ /* 0x000fe4000bf06070 */
[----:B------:R-:W-:Y:S01]  /*8ca0*/  IMAD.U32 R14, RZ, RZ, UR13 ;  /* 0x0000000dff0e7e24 */ /* 0x000fe2000f8e00ff */
[----:B------:R-:W-:Y:S01]  /*8cb0*/  ULDC.64 UR8, c[0x0][0x650] ;  /* 0x0001940000087ab9 */ /* 0x000fe20000000a00 */
[C---:B------:R-:W-:Y:S01]  /*8cc0*/  IMAD.WIDE.U32 R4, R6.reuse, -0x45306eb3, RZ ;  /* 0xbacf914d06047825 */ /* 0x040fe200078e00ff */
[C---:B------:R-:W-:Y:S01]  /*8cd0*/  ISETP.GT.U32.AND P1, PT, R6.reuse, 0x24, PT ;  /* 0x000000240600780c */ /* 0x040fe20003f24070 */
[----:B------:R-:W-:Y:S01]  /*8ce0*/  BSSY B1, `(.L_x_185) ;  /* 0x000006b000017945 */ /* 0x000fe20003800000 */
[----:B------:R-:W-:Y:S01]  /*8cf0*/  PLOP3.LUT P4, PT, PT, PT, UP0, 0x80, 0x0 ;  /* 0x000000000000781c */ /* 0x000fe20003f8f008 */
[----:B------:R-:W-:Y:S01]  /*8d00*/  IMAD.IADD R4, R6, 0x1, -R5 ;  /* 0x0000000106047824 */ /* 0x000fe200078e0a05 */
[----:B------:R-:W-:-:S02]  /*8d10*/  ISETP.LT.U32.AND P1, PT, R14, 0x25, P1 ;  /* 0x000000250e00780c */ /* 0x000fc40000f21070 */
[----:B------:R-:W-:Y:S01]  /*8d20*/  PRMT R14, RZ, 0x7610, R14 ;  /* 0x00007610ff0e7816 */ /* 0x000fe2000000000e */
[----:B------:R-:W0:Y:S01]  /*8d30*/  @P5 S2R R11, SR_CgaCtaId ;  /* 0x00000000000b5919 */ /* 0x000e220000008800 */
[----:B------:R-:W-:Y:S02]  /*8d40*/  @P5 MOV R10, 0x400 ;  /* 0x00000400000a5802 */ /* 0x000fe40000000f00 */
[----:B------:R-:W-:Y:S01]  /*8d50*/  LEA.HI R4, R4, R5, RZ, 0x1f ;  /* 0x0000000504047211 */ /* 0x000fe200078ff8ff */
[----:B------:R-:W-:-:S03]  /*8d60*/  IMAD.MOV.U32 R5, RZ, RZ, -0x1 ;  /* 0xffffffffff057424 */ /* 0x000fc600078e00ff */
[----:B------:R-:W-:Y:S01]  /*8d70*/  SHF.R.U32.HI R15, RZ, 0x5, R4 ;  /* 0x00000005ff0f7819 */ /* 0x000fe20000011604 */
[----:B------:R-:W-:Y:S01]  /*8d80*/  IMAD.MOV.U32 R4, RZ, RZ, -0x1 ;  /* 0xffffffffff047424 */ /* 0x000fe200078e00ff */
[----:B0-----:R-:W-:Y:S02]  /*8d90*/  @P5 LEA R10, R11, R10, 0x18 ;  /* 0x0000000a0b0a5211 */ /* 0x001fe400078ec0ff */
[----:B------:R-:W-:Y:S02]  /*8da0*/  SEL R11, RZ, 0x1, !P1 ;  /* 0x00000001ff0b7807 */ /* 0x000fe40004800000 */
[----:B------:R-:W-:Y:S01]  /*8db0*/  IADD3 R2, P1, R2, R8, RZ ;  /* 0x0000000802027210 */ /* 0x000fe20007f3e0ff */
[----:B------:R0:W-:Y:S01]  /*8dc0*/  @P5 SYNCS.ARRIVE.TRANS64.A1T0 RZ, [R10+URZ+0x288], RZ ;  /* 0x000288ff0aff59a7 */ /* 0x0001e2000810003f */
[----:B------:R-:W-:-:S03]  /*8dd0*/  LOP3.LUT R12, R12, R11, RZ, 0x3c, !PT ;  /* 0x0000000b0c0c7212 */ /* 0x000fc600078e3cff */
[----:B------:R-:W-:Y:S01]  /*8de0*/  IMAD.X R3, R3, 0x1, R0, P1 ;  /* 0x0000000103037824 */ /* 0x000fe200008e0600 */
[----:B------:R-:W-:Y:S02]  /*8df0*/  ISETP.GE.U32.AND P1, PT, R2, UR8, PT ;  /* 0x0000000802007c0c */ /* 0x000fe4000bf26070 */
[----:B------:R-:W-:Y:S01]  /*8e00*/  @P4 LOP3.LUT R12, R12, 0x1, R15, 0x78, !PT ;  /* 0x000000010c0c4812 */ /* 0x000fe200078e780f */
[----:B------:R-:W-:Y:S01]  /*8e10*/  IMAD R15, R15, -0x25, R6 ;  /* 0xffffffdb0f0f7824 */ /* 0x000fe200078e0206 */
[----:B------:R-:W-:Y:S01]  /*8e20*/  ISETP.GE.U32.AND.EX P1, PT, R3, UR9, PT, P1 ;  /* 0x0000000903007c0c */ /* 0x000fe2000bf26110 */
[----:B------:R-:W-:Y:S01]  /*8e30*/  IMAD.MOV.U32 R6, RZ, RZ, -0x1 ;  /* 0xffffffffff067424 */ /* 0x000fe200078e00ff */
[----:B0-----:R-:W-:-:S11]  /*8e40*/  PRMT R10, RZ, 0x7610, R10 ;  /* 0x00007610ff0a7816 */ /* 0x001fd6000000000a */
[----:B------:R-:W-:Y:S05]  /*8e50*/  @P1 BRA `(.L_x_186) ;  /* 0x00000004004c1947 */ /* 0x000fea0003800000 */
[----:B------:R-:W0:Y:S01]  /*8e60*/  S2R R17, SR_CTAID.X ;  /* 0x0000000000117919 */ /* 0x000e220000002500 */
[----:B------:R-:W-:Y:S01]  /*8e70*/  ULDC.64 UR8, c[0x0][0x628] ;  /* 0x00018a0000087ab9 */ /* 0x000fe20000000a00 */
[----:B------:R-:W1:Y:S01]  /*8e80*/  LDC R18, c[0x0][0x144] ;  /* 0x00005100ff127b82 */ /* 0x000e620000000800 */
[----:B------:R-:W-:Y:S01]  /*8e90*/  ISETP.NE.U32.AND P1, PT, RZ, UR8, PT ;  /* 0x00000008ff007c0c */ /* 0x000fe2000bf25070 */
[----:B------:R-:W2:Y:S01]  /*8ea0*/  S2R R6, SR_CTAID.Y ;  /* 0x0000000000067919 */ /* 0x000ea20000002600 */
[----:B------:R-:W-:Y:S01]  /*8eb0*/  ULDC UR10, c[0x0][0x150] ;  /* 0x00005400000a7ab9 */ /* 0x000fe20000000800 */
[----:B------:R-:W-:Y:S01]  /*8ec0*/  ULDC UR11, c[0x0][0x630] ;  /* 0x00018c00000b7ab9 */ /* 0x000fe20000000800 */
[----:B------:R-:W-:Y:S01]  /*8ed0*/  ISETP.NE.AND.EX P1, PT, RZ, UR9, PT, P1 ;  /* 0x00000009ff007c0c */ /* 0x000fe2000bf25310 */
[----:B------:R-:W-:Y:S01]  /*8ee0*/  IMAD.MOV.U32 R4, RZ, RZ, R2 ;  /* 0x000000ffff047224 */ /* 0x000fe200078e0002 */
[----:B0-----:R-:W-:-:S05]  /*8ef0*/  I2FP.F32.U32 R5, R17 ;  /* 0x0000001100057245 */ /* 0x001fca0000201000 */
[----:B------:R-:W-:Y:S01]  /*8f00*/  FMUL R20, R5, UR10 ;  /* 0x0000000a05147c20 */ /* 0x000fe20008400000 */
[----:B------:R-:W-:-:S05]  /*8f10*/  IMAD.MOV.U32 R5, RZ, RZ, R3 ;  /* 0x000000ffff057224 */ /* 0x000fca00078e0003 */
[----:B--2---:R-:W-:Y:S05]  /*8f20*/  @!P1 BRA `(.L_x_187) ;  /* 0x0000000000289947 */ /* 0x004fea0003800000 */
[----:B------:R-:W-:Y:S02]  /*8f30*/  ULDC UR10, c[0x0][0x634] ;  /* 0x00018d00000a7ab9 */ /* 0x000fe40000000800 */
[----:B------:R-:W-:-:S05]  /*8f40*/  IADD3 R5, P1, R2, UR10, RZ ;  /* 0x0000000a02057c10 */ /* 0x000fca000ff3e0ff */
[----:B------:R-:W-:-:S04]  /*8f50*/  IMAD.X R19, RZ, RZ, R3, P1 ;  /* 0x000000ffff137224 */ /* 0x000fc800008e0603 */
[----:B------:R-:W-:-:S04]  /*8f60*/  IMAD.WIDE.U32 R10, R19, UR8, RZ ;  /* 0x00000008130a7c25 */ /* 0x000fc8000f8e00ff */
[----:B------:R-:W-:-:S04]  /*8f70*/  IMAD.WIDE.U32 R10, P1, R5, UR9, R10 ;  /* 0x00000009050a7c25 */ /* 0x000fc8000f82000a */
[----:B------:R-:W-:-:S04]  /*8f80*/  IMAD.WIDE.U32 R4, R5, UR8, RZ ;  /* 0x0000000805047c25 */ /* 0x000fc8000f8e00ff */
[----:B------:R-:W-:Y:S01]  /*8f90*/  IMAD.MOV.U32 R4, RZ, RZ, R11 ;  /* 0x000000ffff047224 */ /* 0x000fe200078e000b */
[----:B------:R-:W-:Y:S01]  /*8fa0*/  IADD3 RZ, P4, R5, R10, RZ ;  /* 0x0000000a05ff7210 */ /* 0x000fe20007f9e0ff */
[----:B------:R-:W-:-:S04]  /*8fb0*/  IMAD.X R5, RZ, RZ, RZ, P1 ;  /* 0x000000ffff057224 */ /* 0x000fc800008e06ff */
[----:B------:R-:W-:-:S08]  /*8fc0*/  IMAD.WIDE.U32.X R4, R19, UR9, R4, P4 ;  /* 0x0000000913047c25 */ /* 0x000fd0000a0e0404 */
.L_x_187:
[--C-:B------:R-:W-:Y:S01]  /*8fd0*/  SHF.R.U64 R16, R4, UR11, R5.reuse ;  /* 0x0000000b04107c19 */ /* 0x100fe20008001205 */
[----:B------:R-:W0:Y:S01]  /*8fe0*/  F2I.U32.TRUNC.NTZ R20, R20 ;  /* 0x0000001400147305 */ /* 0x000e22000020f000 */
[----:B------:R-:W-:Y:S01]  /*8ff0*/  SHF.R.U32.HI R4, RZ, UR11, R5 ;  /* 0x0000000bff047c19 */ /* 0x000fe20008011605 */
[----:B------:R-:W-:Y:S01]  /*9000*/  ULDC.64 UR8, c[0x0][0x620] ;  /* 0x0001880000087ab9 */ /* 0x000fe20000000a00 */
[----:B------:R-:W-:Y:S01]  /*9010*/  IADD3 R11, P1, RZ, -R16, RZ ;  /* 0x80000010ff0b7210 */ /* 0x000fe20007f3e0ff */
[----:B------:R-:W-:Y:S01]  /*9020*/  ULDC.64 UR10, c[0x0][0x640] ;  /* 0x00019000000a7ab9 */ /* 0x000fe20000000a00 */
[----:B------:R-:W2:Y:S03]  /*9030*/  LDC R21, c[0x0][0x148] ;  /* 0x00005200ff157b82 */ /* 0x000ea60000000800 */
[----:B------:R-:W-:Y:S01]  /*9040*/  IMAD.X R4, RZ, RZ, ~R4, P1 ;  /* 0x000000ffff047224 */ /* 0x000fe200008e0e04 */
[----:B------:R-:W-:-:S03]  /*9050*/  ISETP.NE.U32.AND P1, PT, RZ, UR10, PT ;  /* 0x0000000aff007c0c */ /* 0x000fc6000bf25070 */
[----:B------:R-:W-:Y:S01]  /*9060*/  IMAD R10, R4, UR8, RZ ;  /* 0x00000008040a7c24 */ /* 0x000fe2000f8e02ff */
[----:B------:R-:W-:Y:S01]  /*9070*/  ISETP.NE.AND.EX P1, PT, RZ, UR11, PT, P1 ;  /* 0x0000000bff007c0c */ /* 0x000fe2000bf25310 */
[----:B------:R-:W-:Y:S01]  /*9080*/  IMAD.WIDE.U32 R4, R11, UR8, R2 ;  /* 0x000000080b047c25 */ /* 0x000fe2000f8e0002 */
[----:B------:R-:W-:-:S03]  /*9090*/  ULDC UR8, c[0x0][0x618] ;  /* 0x0001860000087ab9 */ /* 0x000fc60000000800 */
[----:B------:R-:W-:Y:S01]  /*90a0*/  IMAD R11, R11, UR9, R10 ;  /* 0x000000090b0b7c24 */ /* 0x000fe2000f8e020a */
[----:B------:R-:W-:Y:S01]  /*90b0*/  ULDC UR9, c[0x0][0x154] ;  /* 0x0000550000097ab9 */ /* 0x000fe20000000800 */
[----:B0-----:R-:W-:Y:S02]  /*90c0*/  IMAD.MOV R10, RZ, RZ, -R20 ;  /* 0x000000ffff0a7224 */ /* 0x001fe400078e0a14 */
[----:B------:R-:W-:Y:S02]  /*90d0*/  IMAD.IADD R5, R5, 0x1, R11 ;  /* 0x0000000105057824 */ /* 0x000fe400078e020b */
[----:B-1----:R-:W-:Y:S01]  /*90e0*/  IMAD R17, R18, R10, R17 ;  /* 0x0000000a12117224 */ /* 0x002fe200078e0211 */
[----:B------:R-:W-:Y:S02]  /*90f0*/  I2FP.F32.U32 R10, R6 ;  /* 0x00000006000a7245 */ /* 0x000fe40000201000 */
[--C-:B------:R-:W-:Y:S02]  /*9100*/  SHF.R.U64 R18, R4, UR8, R5.reuse ;  /* 0x0000000804127c19 */ /* 0x100fe40008001205 */
[----:B------:R-:W-:Y:S01]  /*9110*/  SHF.R.U32.HI R5, RZ, UR8, R5 ;  /* 0x00000008ff057c19 */ /* 0x000fe20008011605 */
[----:B------:R-:W-:Y:S01]  /*9120*/  FMUL R10, R10, UR9 ;  /* 0x000000090a0a7c20 */ /* 0x000fe20008400000 */
[----:B------:R-:W-:-:S02]  /*9130*/  ULDC UR8, c[0x0][0x608] ;  /* 0x0001820000087ab9 */ /* 0x000fc40000000800 */
[--C-:B------:R-:W-:Y:S01]  /*9140*/  SHF.R.U64 R20, R18, UR8, R5.reuse ;  /* 0x0000000812147c19 */ /* 0x100fe20008001205 */
[----:B------:R0:W1:Y:S01]  /*9150*/  F2I.U32.TRUNC.NTZ R22, R10 ;  /* 0x0000000a00167305 */ /* 0x000062000020f000 */
[----:B------:R-:W-:Y:S01]  /*9160*/  SHF.R.U32.HI R5, RZ, UR8, R5 ;  /* 0x00000008ff057c19 */ /* 0x000fe20008011605 */
[----:B------:R-:W-:-:S03]  /*9170*/  ULDC UR8, c[0x0][0x658] ;  /* 0x0001960000087ab9 */ /* 0x000fc60000000800 */
[--C-:B------:R-:W-:Y:S02]  /*9180*/  SHF.R.U64 R19, R20, UR8, R5.reuse ;  /* 0x0000000814137c19 */ /* 0x100fe40008001205 */
[----:B------:R-:W-:-:S03]  /*9190*/  SHF.R.U32.HI R23, RZ, UR8, R5 ;  /* 0x00000008ff177c19 */ /* 0x000fc60008011605 */
[----:B------:R-:W-:Y:S02]  /*91a0*/  IMAD.MOV.U32 R4, RZ, RZ, R19 ;  /* 0x000000ffff047224 */ /* 0x000fe400078e0013 */
[----:B------:R-:W-:Y:S01]  /*91b0*/  IMAD.MOV.U32 R5, RZ, RZ, R23 ;  /* 0x000000ffff057224 */ /* 0x000fe200078e0017 */
[----:B0-----:R-:W-:Y:S06]  /*91c0*/  @!P1 BRA `(.L_x_188) ;  /* 0x0000000000289947 */ /* 0x001fec0003800000 */
        /* <DEDUP_REMOVED lines=10> */
.L_x_188:
[----:B------:R-:W-:Y:S01]  /*9270*/  ULDC UR8, c[0x0][0x648] ;  /* 0x0001920000087ab9 */ /* 0x000fe20000000800 */
[----:B-1----:R-:W-:Y:S01]  /*9280*/  IMAD.MOV R22, RZ, RZ, -R22 ;  /* 0x000000ffff167224 */ /* 0x002fe200078e0a16 */
[----:B------:R-:W-:Y:S01]  /*9290*/  SHF.R.U64 R5, R4, UR8, R5 ;  /* 0x0000000804057c19 */ /* 0x000fe20008001205 */
[----:B------:R-:W-:Y:S01]  /*92a0*/  ULDC UR8, c[0x0][0x638] ;  /* 0x00018e0000087ab9 */ /* 0x000fe20000000800 */
[----:B------:R-:W-:Y:S01]  /*92b0*/  LOP3.LUT R4, R20, UR14, RZ, 0xc0, !PT ;  /* 0x0000000e14047c12 */ /* 0x000fe2000f8ec0ff */
[----:B--2---:R-:W-:Y:S01]  /*92c0*/  @P2 IMAD R17, R21, R22, R6 ;  /* 0x0000001615112224 */ /* 0x004fe200078e0206 */
[----:B------:R-:W-:Y:S01]  /*92d0*/  LOP3.LUT R18, R18, UR4, RZ, 0xc0, !PT ;  /* 0x0000000412127c12 */ /* 0x000fe2000f8ec0ff */
[----:B------:R-:W-:Y:S01]  /*92e0*/  IMAD.MOV R6, RZ, RZ, -R5 ;  /* 0x000000ffff067224 */ /* 0x000fe200078e0a05 */
[----:B------:R-:W-:Y:S01]  /*92f0*/  ULDC UR9, c[0x0][0x610] ;  /* 0x0001840000097ab9 */ /* 0x000fe20000000800 */
[----:B------:R-:W-:Y:S02]  /*9300*/  IMAD R4, R5, UR5, R4 ;  /* 0x0000000505047c24 */ /* 0x000fe4000f8e0204 */
[----:B------:R-:W-:Y:S01]  /*9310*/  IMAD R19, R6, UR8, R19 ;  /* 0x0000000806137c24 */ /* 0x000fe2000f8e0213 */
[----:B------:R-:W-:Y:S01]  /*9320*/  ULDC UR8, c[0x0][0x600] ;  /* 0x0001800000087ab9 */ /* 0x000fe20000000800 */
[----:B------:R-:W-:-:S02]  /*9330*/  IMAD R17, R4, UR9, R17 ;  /* 0x0000000904117c24 */ /* 0x000fc4000f8e0211 */
[----:B------:R-:W-:Y:S02]  /*9340*/  IMAD R6, R19, UR8, R18 ;  /* 0x0000000813067c24 */ /* 0x000fe4000f8e0212 */
[----:B------:R-:W-:Y:S02]  /*9350*/  IMAD.MOV.U32 R10, RZ, RZ, 0x1 ;  /* 0x00000001ff0a7424 */ /* 0x000fe400078e00ff */
[----:B------:R-:W-:Y:S01]  /*9360*/  IMAD.MOV.U32 R4, RZ, RZ, R16 ;  /* 0x000000ffff047224 */ /* 0x000fe200078e0010 */
[----:B------:R-:W-:Y:S02]  /*9370*/  SEL R5, R6, R17, !P2 ;  /* 0x0000001106057207 */ /* 0x000fe40005000000 */
[----:B------:R-:W-:-:S07]  /*9380*/  SEL R6, R17, R6, !P2 ;  /* 0x0000000611067207 */ /* 0x000fce0005000000 */
.L_x_186:
[----:B------:R-:W-:Y:S05]  /*9390*/  BSYNC B1 ;  /* 0x0000000000017941 */ /* 0x000fea0003800000 */
.L_x_185:
[----:B------:R-:W-:-:S13]  /*93a0*/  LOP3.LUT P1, RZ, R10, 0xff, RZ, 0xc0, !PT ;  /* 0x000000ff0aff7812 */ /* 0x000fda000782c0ff */
[----:B------:R-:W-:Y:S05]  /*93b0*/  @P1 BRA `(.L_x_189) ;  /* 0xfffffff400281947 */ /* 0x000fea000383ffff */
[----:B------:R-:W-:Y:S05]  /*93c0*/  BSYNC B0 ;  /* 0x0000000000007941 */ /* 0x000fea0003800000 */
.L_x_177:
[----:B------:R-:W-:-:S03]  /*93d0*/  UMOV UR8, 0xffffffff ;  /* 0xffffffff00087882 */ /* 0x000fc60000000000 */
[----:B------:R-:W-:Y:S05]  /*93e0*/  BRA.DIV UR8, `(.L_x_190) ;  /* 0x0000001608f07947 */ /* 0x000fea000b800000 */
[----:B------:R-:W-:-:S13]  /*93f0*/  ELECT P0, URZ, PT ;  /* 0x00000000003f782f */ /* 0x000fda0003800000 */
.L_x_239:
[----:B------:R-:W-:Y:S04]  /*9400*/  BSSY B0, `(.L_x_191) ;  /* 0x0000154000007945 */ /* 0x000fe80003800000 */
[----:B------:R-:W-:Y:S05]  /*9410*/  @!P0 BRA `(.L_x_192) ;  /* 0x0000001400488947 */ /* 0x000fea0003800000 */
[----:B------:R-:W-:-:S04]  /*9420*/  LOP3.LUT R7, R7, 0x2, RZ, 0xfc, !PT ;  /* 0x0000000207077812 */ /* 0x000fc800078efcff */
[----:B------:R-:W-:-:S13]  /*9430*/  ISETP.NE.AND P0, PT, R7, 0x3, PT ;  /* 0x000000030700780c */ /* 0x000fda0003f05270 */
[----:B------:R-:W-:Y:S05]  /*9440*/  @!P0 BRA `(.L_x_193) ;  /* 0x0000000000048947 */ /* 0x000fea0003800000 */
[----:B------:R-:W-:Y:S01]  /*9450*/  BPT.TRAP 0x1 ;  /* 0x000000040000795c */ /* 0x000fe20000300000 */
.L_x_193:
[----:B------:R-:W0:Y:S01]  /*9460*/  S2R R3, SR_CgaCtaId ;  /* 0x0000000000037919 */ /* 0x000e220000008800 */
[----:B------:R-:W-:Y:S02]  /*9470*/  MOV R0, 0x400 ;  /* 0x0000040000007802 */ /* 0x000fe40000000f00 */
[----:B------:R-:W-:Y:S02]  /*9480*/  SHF.L.U32 R2, R12, 0x1f, RZ ;  /* 0x0000001f0c027819 */ /* 0x000fe400000006ff */
[----:B0-----:R-:W-:-:S05]  /*9490*/  LEA R0, R3, R0, 0x18 ;  /* 0x0000000003007211 */ /* 0x001fca00078ec0ff */
[----:B------:R-:W-:-:S04]  /*94a0*/  VIADD R0, R0, 0x128 ;  /* 0x0000012800007836 */ /* 0x000fc80000000000 */
[C---:B------:R-:W-:Y:S02]  /*94b0*/  IMAD R5, R15.reuse, 0x8, R0 ;  /* 0x000000080f057824 */ /* 0x040fe400078e0200 */
[----:B------:R-:W-:Y:S02]  /*94c0*/  VIADD R15, R15, 0x1 ;  /* 0x000000010f0f7836 */ /* 0x000fe40000000000 */
[----:B------:R-:W0:Y:S03]  /*94d0*/  SYNCS.PHASECHK.TRANS64.TRYWAIT P0, [R5+URZ], R2 ;  /* 0x00000002050075a7 */ /* 0x000e26000800017f */
[----:B------:R-:W-:-:S04]  /*94e0*/  ISETP.NE.AND P1, PT, R15, 0x25, PT ;  /* 0x000000250f00780c */ /* 0x000fc80003f25270 */
[----:B------:R-:W-:Y:S02]  /*94f0*/  SEL R3, RZ, 0x1, P1 ;  /* 0x00000001ff037807 */ /* 0x000fe40000800000 */
[----:B------:R-:W-:Y:S02]  /*9500*/  SEL R15, R15, RZ, P1 ;  /* 0x000000ff0f0f7207 */ /* 0x000fe40000800000 */
[----:B------:R-:W-:-:S03]  /*9510*/  LOP3.LUT R12, R12, R3, RZ, 0x3c, !PT ;  /* 0x000000030c0c7212 */ /* 0x000fc600078e3cff */
[----:B------:R-:W-:Y:S01]  /*9520*/  IMAD R7, R15, 0x8, R0 ;  /* 0x000000080f077824 */ /* 0x000fe200078e0200 */
[----:B------:R-:W-:Y:S01]  /*9530*/  SHF.L.U32 R4, R12, 0x1f, RZ ;  /* 0x0000001f0c047819 */ /* 0x000fe200000006ff */
[----:B0-----:R-:W-:Y:S06]  /*9540*/  @!P0 BRA `(.L_x_194) ;  /* 0x0000001400bc8947 */ /* 0x001fec0003800000 */
.L_x_240:
[----:B------:R-:W1:Y:S01]  /*9550*/  SYNCS.PHASECHK.TRANS64.TRYWAIT P0, [R7+URZ], R4 ;  /* 0x00000004070075a7 */ /* 0x000e62000800017f */
[----:B0-----:R-:W-:-:S05]  /*9560*/  VIADD R2, R15, 0x1 ;  /* 0x000000010f027836 */ /* 0x001fca0000000000 */
[----:B------:R-:W-:-:S04]  /*9570*/  ISETP.NE.AND P1, PT, R2, 0x25, PT ;  /* 0x000000250200780c */ /* 0x000fc80003f25270 */
[----:B------:R-:W-:Y:S02]  /*9580*/  SEL R3, RZ, 0x1, P1 ;  /* 0x00000001ff037807 */ /* 0x000fe40000800000 */
[----:B------:R-:W-:Y:S02]  /*9590*/  SEL R9, R2, RZ, P1 ;  /* 0x000000ff02097207 */ /* 0x000fe40000800000 */
[----:B------:R-:W-:-:S03]  /*95a0*/  LOP3.LUT R12, R12, R3, RZ, 0x3c, !PT ;  /* 0x000000030c0c7212 */ /* 0x000fc600078e3cff */
[----:B------:R-:W-:Y:S01]  /*95b0*/  IMAD R6, R9, 0x8, R0 ;  /* 0x0000000809067824 */ /* 0x000fe200078e0200 */
[----:B------:R-:W-:Y:S01]  /*95c0*/  SHF.L.U32 R5, R12, 0x1f, RZ ;  /* 0x0000001f0c057819 */ /* 0x000fe200000006ff */
[----:B-1----:R-:W-:Y:S06]  /*95d0*/  @!P0 BRA `(.L_x_195) ;  /* 0x0000001400ac8947 */ /* 0x002fec0003800000 */
.L_x_241:
[----:B------:R-:W1:Y:S01]  /*95e0*/  SYNCS.PHASECHK.TRANS64.TRYWAIT P0, [R6+URZ], R5 ;  /* 0x00000005060075a7 */ /* 0x000e62000800017f */
[----:B------:R-:W-:-:S05]  /*95f0*/  VIADD R2, R9, 0x1 ;  /* 0x0000000109027836 */ /* 0x000fca0000000000 */
[----:B------:R-:W-:-:S04]  /*9600*/  ISETP.NE.AND P1, PT, R2, 0x25, PT ;  /* 0x000000250200780c */ /* 0x000fc80003f25270 */
[----:B------:R-:W-:Y:S02]  /*9610*/  SEL R3, RZ, 0x1, P1 ;  /* 0x00000001ff037807 */ /* 0x000fe40000800000 */
[----:B0-----:R-:W-:Y:S02]  /*9620*/  SEL R7, R2, RZ, P1 ;  /* 0x000000ff02077207 */ /* 0x001fe40000800000 */
[----:B------:R-:W-:-:S03]  /*9630*/  LOP3.LUT R12, R12, R3, RZ, 0x3c, !PT ;  /* 0x000000030c0c7212 */ /* 0x000fc600078e3cff */
[----:B------:R-:W-:Y:S01]  /*9640*/  IMAD R9, R7, 0x8, R0 ;  /* 0x0000000807097824 */ /* 0x000fe200078e0200 */
[----:B------:R-:W-:Y:S01]  /*9650*/  SHF.L.U32 R4, R12, 0x1f, RZ ;  /* 0x0000001f0c047819 */ /* 0x000fe200000006ff */
[----:B-1----:R-:W-:Y:S06]  /*9660*/  @!P0 BRA `(.L_x_196) ;  /* 0x00000014009c8947 */ /* 0x002fec0003800000 */
.L_x_242:
[----:B------:R-:W1:Y:S01]  /*9670*/  SYNCS.PHASECHK.TRANS64.TRYWAIT P0, [R9+URZ], R4 ;  /* 0x00000004090075a7 */ /* 0x000e62000800017f */
[----:B------:R-:W-:-:S05]  /*9680*/  VIADD R2, R7, 0x1 ;  /* 0x0000000107027836 */ /* 0x000fca0000000000 */
[----:B------:R-:W-:-:S04]  /*9690*/  ISETP.NE.AND P1, PT, R2, 0x25, PT ;  /* 0x000000250200780c */ /* 0x000fc80003f25270 */
[----:B------:R-:W-:Y:S02]  /*96a0*/  SEL R3, RZ, 0x1, P1 ;  /* 0x00000001ff037807 */ /* 0x000fe40000800000 */
[----:B------:R-:W-:Y:S02]  /*96b0*/  SEL R7, R2, RZ, P1 ;  /* 0x000000ff02077207 */ /* 0x000fe40000800000 */
[----:B------:R-:W-:-:S03]  /*96c0*/  LOP3.LUT R12, R12, R3, RZ, 0x3c, !PT ;  /* 0x000000030c0c7212 */ /* 0x000fc600078e3cff */
[----:B0-----:R-:W-:Y:S01]  /*96d0*/  IMAD R6, R7, 0x8, R0 ;  /* 0x0000000807067824 */ /* 0x001fe200078e0200 */
[----:B------:R-:W-:Y:S01]  /*96e0*/  SHF.L.U32 R5, R12, 0x1f, RZ ;  /* 0x0000001f0c057819 */ /* 0x000fe200000006ff */
[----:B-1----:R-:W-:Y:S06]  /*96f0*/  @!P0 BRA `(.L_x_197) ;  /* 0x00000014008c8947 */ /* 0x002fec0003800000 */
.L_x_243:
        /* <DEDUP_REMOVED lines=9> */
.L_x_244:
        /* <DEDUP_REMOVED lines=9> */
.L_x_245:
        /* <DEDUP_REMOVED lines=9> */
.L_x_246:
        /* <DEDUP_REMOVED lines=9> */
.L_x_247:
        /* <DEDUP_REMOVED lines=9> */
.L_x_248:
        /* <DEDUP_REMOVED lines=9> */
.L_x_249:
        /* <DEDUP_REMOVED lines=9> */
.L_x_250:
        /* <DEDUP_REMOVED lines=9> */
.L_x_251:
        /* <DEDUP_REMOVED lines=9> */
.L_x_252:
        /* <DEDUP_REMOVED lines=9> */
.L_x_253:
        /* <DEDUP_REMOVED lines=9> */
.L_x_254:
        /* <DEDUP_REMOVED lines=9> */
.L_x_255:
        /* <DEDUP_REMOVED lines=9> */
.L_x_256:
        /* <DEDUP_REMOVED lines=9> */
.L_x_257:
        /* <DEDUP_REMOVED lines=9> */
.L_x_258:
        /* <DEDUP_REMOVED lines=9> */
.L_x_259:
        /* <DEDUP_REMOVED lines=9> */
.L_x_260:
        /* <DEDUP_REMOVED lines=9> */
.L_x_261:
        /* <DEDUP_REMOVED lines=9> */
.L_x_262:
        /* <DEDUP_REMOVED lines=9> */
.L_x_263:
        /* <DEDUP_REMOVED lines=9> */
.L_x_264:
        /* <DEDUP_REMOVED lines=9> */
.L_x_265:
        /* <DEDUP_REMOVED lines=9> */
.L_x_266:
        /* <DEDUP_REMOVED lines=9> */
.L_x_267:
        /* <DEDUP_REMOVED lines=9> */
.L_x_268:
        /* <DEDUP_REMOVED lines=9> */
.L_x_269:
        /* <DEDUP_REMOVED lines=9> */
.L_x_270:
        /* <DEDUP_REMOVED lines=9> */
.L_x_271:
        /* <DEDUP_REMOVED lines=9> */
.L_x_272:
[----:B------:R-:W1:Y:S01]  /*a750*/  SYNCS.PHASECHK.TRANS64.TRYWAIT P0, [R9+URZ], R4 ;  /* 0x00000004090075a7 */ /* 0x000e62000800017f */
[----:B------:R-:W-:-:S05]  /*a760*/  VIADD R2, R7, 0x1 ;  /* 0x0000000107027836 */ /* 0x000fca0000000000 */
[----:B------:R-:W-:-:S04]  /*a770*/  ISETP.NE.AND P1, PT, R2, 0x25, PT ;  /* 0x000000250200780c */ /* 0x000fc80003f25270 */
[----:B------:R-:W-:Y:S02]  /*a780*/  SEL R3, RZ, 0x1, P1 ;  /* 0x00000001ff037807 */ /* 0x000fe40000800000 */
[----:B------:R-:W-:Y:S02]  /*a790*/  SEL R7, R2, RZ, P1 ;  /* 0x000000ff02077207 */ /* 0x000fe40000800000 */
[----:B------:R-:W-:-:S03]  /*a7a0*/  LOP3.LUT R12, R12, R3, RZ, 0x3c, !PT ;  /* 0x000000030c0c7212 */ /* 0x000fc600078e3cff */
[----:B------:R-:W-:Y:S01]  /*a7b0*/  IMAD R8, R7, 0x8, R0 ;  /* 0x0000000807087824 */ /* 0x000fe200078e0200 */
[----:B0-----:R-:W-:Y:S01]  /*a7c0*/  SHF.L.U32 R5, R12, 0x1f, RZ ;  /* 0x0000001f0c057819 */ /* 0x001fe200000006ff */
[----:B-1----:R-:W-:Y:S06]  /*a7d0*/  @!P0 BRA `(.L_x_227) ;  /* 0x0000000c00ac8947 */ /* 0x002fec0003800000 */
.L_x_273:
[----:B------:R-:W1:Y:S01]  /*a7e0*/  SYNCS.PHASECHK.TRANS64.TRYWAIT P0, [R8+URZ], R5 ;  /* 0x00000005080075a7 */ /* 0x000e62000800017f */
[----:B------:R-:W-:-:S05]  /*a7f0*/  VIADD R2, R7, 0x1 ;  /* 0x0000000107027836 */ /* 0x000fca0000000000 */
[----:B------:R-:W-:-:S04]  /*a800*/  ISETP.NE.AND P1, PT, R2, 0x25, PT ;  /* 0x000000250200780c */ /* 0x000fc80003f25270 */
[----:B------:R-:W-:Y:S02]  /*a810*/  SEL R3, RZ, 0x1, P1 ;  /* 0x00000001ff037807 */ /* 0x000fe40000800000 */
[----:B------:R-:W-:Y:S02]  /*a820*/  SEL R7, R2, RZ, P1 ;  /* 0x000000ff02077207 */ /* 0x000fe40000800000 */
[----:B0-----:R-:W-:-:S03]  /*a830*/  LOP3.LUT R9, R12, R3, RZ, 0x3c, !PT ;  /* 0x000000030c097212 */ /* 0x001fc600078e3cff */
[----:B------:R-:W-:Y:S01]  /*a840*/  IMAD R11, R7, 0x8, R0 ;  /* 0x00000008070b7824 */ /* 0x000fe200078e0200 */
[----:B------:R-:W-:Y:S01]  /*a850*/  SHF.L.U32 R6, R9, 0x1f, RZ ;  /* 0x0000001f09067819 */ /* 0x000fe200000006ff */
[----:B-1----:R-:W-:Y:S06]  /*a860*/  @!P0 BRA `(.L_x_228) ;  /* 0x0000000c009c8947 */ /* 0x002fec0003800000 */
.L_x_274:
[----:B------:R-:W1:Y:S01]  /*a870*/  SYNCS.PHASECHK.TRANS64.TRYWAIT P0, [R11+URZ], R6 ;  /* 0x000000060b0075a7 */ /* 0x000e62000800017f */
[----:B------:R-:W-:-:S05]  /*a880*/  VIADD R2, R7, 0x1 ;  /* 0x0000000107027836 */ /* 0x000fca0000000000 */
[----:B------:R-:W-:-:S04]  /*a890*/  ISETP.NE.AND P1, PT, R2, 0x25, PT ;  /* 0x000000250200780c */ /* 0x000fc80003f25270 */
[----:B------:R-:W-:Y:S02]  /*a8a0*/  SEL R4, RZ, 0x1, P1 ;  /* 0x00000001ff047807 */ /* 0x000fe40000800000 */
[----:B------:R-:W-:Y:S02]  /*a8b0*/  SEL R3, R2, RZ, P1 ;  /* 0x000000ff02037207 */ /* 0x000fe40000800000 */
[----:B------:R-:W-:Y:S01]  /*a8c0*/  LOP3.LUT R4, R9, R4, RZ, 0x3c, !PT ;  /* 0x0000000409047212 */ /* 0x000fe200078e3cff */
[----:B-1----:R-:W-:Y:S06]  /*a8d0*/  @!P0 BRA `(.L_x_229) ;  /* 0x0000000c00948947 */ /* 0x002fec0003800000 */
.L_x_275:
[----:B------:R-:W-:Y:S01]  /*a8e0*/  IMAD R3, R3, 0x8, R0 ;  /* 0x0000000803037824 */ /* 0x000fe200078e0200 */
[----:B------:R-:W-:-:S07]  /*a8f0*/  SHF.L.U32 R0, R4, 0x1f, RZ ;  /* 0x0000001f04007819 */ /* 0x000fce00000006ff */
.L_x_230:
[----:B--2---:R2:W3:Y:S02]  /*a900*/  SYNCS.PHASECHK.TRANS64.TRYWAIT P0, [R3+URZ], R0 ;  /* 0x00000000030075a7 */ /* 0x0044e4000800017f */
[----:B---3--:R-:W-:Y:S05]  /*a910*/  @!P0 NANOSLEEP.SYNCS 0x989680 ;  /* 0x009896800000895d */ /* 0x008fea0003900000 */
[----:B------:R-:W3:Y:S02]  /*a920*/  @!P0 SYNCS.PHASECHK.TRANS64 P0, [R3+URZ], R0 ;  /* 0x00000000030085a7 */ /* 0x000ee4000800007f */
[----:B---3--:R-:W-:Y:S05]  /*a930*/  @!P0 BRA `(.L_x_230) ;  /* 0xfffffffc00f08947 */ /* 0x008fea000383ffff */
.L_x_192:
[----:B------:R-:W-:Y:S05]  /*a940*/  BSYNC B0 ;  /* 0x0000000000007941 */ /* 0x000fea0003800000 */
.L_x_191:
[----:B------:R-:W-:Y:S05]  /*a950*/  EXIT ;  /* 0x000000000000794d */ /* 0x000fea0003800000 */
.L_x_20:
[----:B0-----:R-:W-:-:S04]  /*a960*/  IMAD.U32 R19, RZ, RZ, UR11 ;  /* 0x0000000bff137e24 */ /* 0x001fc8000f8e00ff */
[----:B------:R0:W1:Y:S03]  /*a970*/  SYNCS.PHASECHK.TRANS64.TRYWAIT P0, [R19+URZ+-0x8], R18 ;  /* 0xfffff812130075a7 */ /* 0x000066000800017f */
[----:B-1----:R-:W-:Y:S05]  /*a980*/  @!P0 NANOSLEEP.SYNCS 0x989680 ;  /* 0x009896800000895d */ /* 0x002fea0003900000 */
[----:B------:R-:W1:Y:S02]  /*a990*/  @!P0 SYNCS.PHASECHK.TRANS64 P0, [R19+URZ+-0x8], R18 ;  /* 0xfffff812130085a7 */ /* 0x000e64000800007f */
[----:B-1----:R-:W-:Y:S05]  /*a9a0*/  @!P0 BRA `(.L_x_20) ;  /* 0xfffffffc00ec8947 */ /* 0x002fea000383ffff */
[----:B------:R-:W-:Y:S05]  /*a9b0*/  BRA `(.L_x_231) ;  /* 0xffffff7000587947 */ /* 0x000fea000383ffff */
.L_x_25:
[----:B-1----:R-:W-:-:S04]  /*a9c0*/  IMAD.U32 R19, RZ, RZ, UR6 ;  /* 0x00000006ff137e24 */ /* 0x002fc8000f8e00ff */
[----:B------:R1:W4:Y:S03]  /*a9d0*/  SYNCS.PHASECHK.TRANS64.TRYWAIT P0, [R19+URZ], R18 ;  /* 0x00000012130075a7 */ /* 0x000326000800017f */
[----:B----4-:R-:W-:Y:S05]  /*a9e0*/  @!P0 NANOSLEEP.SYNCS 0x989680 ;  /* 0x009896800000895d */ /* 0x010fea0003900000 */
[----:B------:R-:W4:Y:S02]  /*a9f0*/  @!P0 SYNCS.PHASECHK.TRANS64 P0, [R19+URZ], R18 ;  /* 0x00000012130085a7 */ /* 0x000f24000800007f */
[----:B----4-:R-:W-:Y:S05]  /*aa00*/  @!P0 BRA `(.L_x_25) ;  /* 0xfffffffc00ec8947 */ /* 0x010fea000383ffff */
[----:B------:R-:W-:Y:S05]  /*aa10*/  BRA `(.L_x_24) ;  /* 0xffffff7400847947 */ /* 0x000fea000383ffff */
.L_x_31:
[----:B-1----:R-:W-:-:S04]  /*aa20*/  IMAD.U32 R21, RZ, RZ, UR16 ;  /* 0x00000010ff157e24 */ /* 0x002fc8000f8e00ff */
[----:B------:R1:W4:Y:S03]  /*aa30*/  SYNCS.PHASECHK.TRANS64.TRYWAIT P0, [R21+URZ], R20 ;  /* 0x00000014150075a7 */ /* 0x000326000800017f */
[----:B----4-:R-:W-:Y:S05]  /*aa40*/  @!P0 NANOSLEEP.SYNCS 0x989680 ;  /* 0x009896800000895d */ /* 0x010fea0003900000 */
[----:B------:R-:W4:Y:S02]  /*aa50*/  @!P0 SYNCS.PHASECHK.TRANS64 P0, [R21+URZ], R20 ;  /* 0x00000014150085a7 */ /* 0x000f24000800007f */
[----:B----4-:R-:W-:Y:S05]  /*aa60*/  @!P0 BRA `(.L_x_31) ;  /* 0xfffffffc00ec8947 */ /* 0x010fea000383ffff */
[----:B------:R-:W-:Y:S05]  /*aa70*/  BRA `(.L_x_30) ;  /* 0xffffff7c00a87947 */ /* 0x000fea000383ffff */
.L_x_41:
[----:B0-----:R-:W-:-:S04]  /*aa80*/  IMAD.U32 R19, RZ, RZ, UR11 ;  /* 0x0000000bff137e24 */ /* 0x001fc8000f8e00ff */
[----:B------:R0:W1:Y:S03]  /*aa90*/  SYNCS.PHASECHK.TRANS64.TRYWAIT P0, [R19+URZ+0x8], R18 ;  /* 0x00000812130075a7 */ /* 0x000066000800017f */
[----:B-1----:R-:W-:Y:S05]  /*aaa0*/  @!P0 NANOSLEEP.SYNCS 0x989680 ;  /* 0x009896800000895d */ /* 0x002fea0003900000 */
[----:B------:R-:W1:Y:S02]  /*aab0*/  @!P0 SYNCS.PHASECHK.TRANS64 P0, [R19+URZ+0x8], R18 ;  /* 0x00000812130085a7 */ /* 0x000e64000800007f */
[----:B-1----:R-:W-:Y:S05]  /*aac0*/  @!P0 BRA `(.L_x_41) ;  /* 0xfffffffc00ec8947 */ /* 0x002fea000383ffff */
[----:B------:R-:W-:Y:S05]  /*aad0*/  BRA `(.L_x_232) ;  /* 0xffffff8c00147947 */ /* 0x000fea000383ffff */
.L_x_178:
[----:B------:R-:W-:Y:S01]  /*aae0*/  BSSY B1, `(.L_x_233) ;  /* 0x0000006000017945 */ /* 0x000fe20003800000 */
[----:B------:R-:W-:-:S07]  /*aaf0*/  IMAD.MOV.U32 R10, RZ, RZ, -0x1 ;  /* 0xffffffffff0a7424 */ /* 0x000fce00078e00ff */
[----:B------:R-:W-:Y:S05]  /*ab00*/  WARPSYNC.COLLECTIVE R10, `(.L_x_234) ;  /* 0x000000000a0c7348 */ /* 0x000fea0003c00000 */
[----:B------:R-:W-:Y:S02]  /*ab10*/  ELECT P1, UR62, PT ;  /* 0x00000000003e782f */ /* 0x000fe40003820000 */
[----:B------:R-:W-:Y:S01]  /*ab20*/  MOV R10, UR62 ;  /* 0x0000003e000a7c02 */ /* 0x000fe20008000f00 */
[----:B------:R-:W-:Y:S10]  /*ab30*/  ENDCOLLECTIVE ;  /* 0x000000000000791b */ /* 0x000ff40003800000 */
.L_x_234:
[----:B------:R-:W-:Y:S05]  /*ab40*/  BSYNC B1 ;  /* 0x0000000000017941 */ /* 0x000fea0003800000 */
.L_x_233:
[----:B------:R-:W-:Y:S05]  /*ab50*/  BRA `(.L_x_235) ;  /* 0xffffffdc004c7947 */ /* 0x000fea000383ffff */
.L_x_181:
[----:B-1----:R1:W2:Y:S02]  /*ab60*/  SYNCS.PHASECHK.TRANS64.TRYWAIT P1, [R19+URZ+0x128], R10 ;  /* 0x0001280a130075a7 */ /* 0x0022a4000802017f */
[----:B--2---:R-:W-:Y:S05]  /*ab70*/  @!P1 NANOSLEEP.SYNCS 0x989680 ;  /* 0x009896800000995d */ /* 0x004fea0003900000 */
[----:B------:R-:W2:Y:S02]  /*ab80*/  @!P1 SYNCS.PHASECHK.TRANS64 P1, [R19+URZ+0x128], R10 ;  /* 0x0001280a130095a7 */ /* 0x000ea4000802007f */
[----:B--2---:R-:W-:Y:S05]  /*ab90*/  @!P1 BRA `(.L_x_181) ;  /* 0xfffffffc00f09947 */ /* 0x004fea000383ffff */
[----:B------:R-:W-:Y:S05]  /*aba0*/  BRA `(.L_x_236) ;  /* 0xffffffdc00847947 */ /* 0x000fea000383ffff */
.L_x_190:
[----:B------:R-:W-:Y:S01]  /*abb0*/  BSSY B0, `(.L_x_237) ;  /* 0x0000006000007945 */ /* 0x000fe20003800000 */
[----:B------:R-:W-:-:S07]  /*abc0*/  IMAD.MOV.U32 R10, RZ, RZ, -0x1 ;  /* 0xffffffffff0a7424 */ /* 0x000fce00078e00ff */
[----:B------:R-:W-:Y:S05]  /*abd0*/  WARPSYNC.COLLECTIVE R10, `(.L_x_238) ;  /* 0x000000000a0c7348 */ /* 0x000fea0003c00000 */
[----:B------:R-:W-:Y:S02]  /*abe0*/  ELECT P1, UR62, PT ;  /* 0x00000000003e782f */ /* 0x000fe40003820000 */
[----:B------:R-:W-:Y:S01]  /*abf0*/  MOV R10, UR62 ;  /* 0x0000003e000a7c02 */ /* 0x000fe20008000f00 */
[----:B------:R-:W-:Y:S10]  /*ac00*/  ENDCOLLECTIVE ;  /* 0x000000000000791b */ /* 0x000ff40003800000 */
.L_x_238:
[----:B------:R-:W-:Y:S05]  /*ac10*/  BSYNC B0 ;  /* 0x0000000000007941 */ /* 0x000fea0003800000 */
.L_x_237:
[----:B------:R-:W-:Y:S01]  /*ac20*/  PLOP3.LUT P0, PT, P1, PT, PT, 0x80, 0x0 ;  /* 0x000000000000781c */ /* 0x000fe20000f0f070 */
[----:B------:R-:W-:-:S12]  /*ac30*/  BRA `(.L_x_239) ;  /* 0xffffffe400f07947 */ /* 0x000fd8000383ffff */
.L_x_194:
[----:B0-----:R0:W1:Y:S02]  /*ac40*/  SYNCS.PHASECHK.TRANS64.TRYWAIT P0, [R5+URZ], R2 ;  /* 0x00000002050075a7 */ /* 0x001064000800017f */
[----:B-1----:R-:W-:Y:S05]  /*ac50*/  @!P0 NANOSLEEP.SYNCS 0x989680 ;  /* 0x009896800000895d */ /* 0x002fea0003900000 */
[----:B------:R-:W1:Y:S02]  /*ac60*/  @!P0 SYNCS.PHASECHK.TRANS64 P0, [R5+URZ], R2 ;  /* 0x00000002050085a7 */ /* 0x000e64000800007f */
[----:B-1----:R-:W-:Y:S05]  /*ac70*/  @!P0 BRA `(.L_x_194) ;  /* 0xfffffffc00f08947 */ /* 0x002fea000383ffff */
[----:B------:R-:W-:Y:S05]  /*ac80*/  BRA `(.L_x_240) ;  /* 0xffffffe800307947 */ /* 0x000fea000383ffff */
.L_x_195:
[----:B0-----:R0:W1:Y:S02]  /*ac90*/  SYNCS.PHASECHK.TRANS64.TRYWAIT P0, [R7+URZ], R4 ;  /* 0x00000004070075a7 */ /* 0x001064000800017f */
[----:B-1----:R-:W-:Y:S05]  /*aca0*/  @!P0 NANOSLEEP.SYNCS 0x989680 ;  /* 0x009896800000895d */ /* 0x002fea0003900000 */
[----:B------:R-:W1:Y:S02]  /*acb0*/  @!P0 SYNCS.PHASECHK.TRANS64 P0, [R7+URZ], R4 ;  /* 0x00000004070085a7 */ /* 0x000e64000800007f */
[----:B-1----:R-:W-:Y:S05]  /*acc0*/  @!P0 BRA `(.L_x_195) ;  /* 0xfffffffc00f08947 */ /* 0x002fea000383ffff */
[----:B------:R-:W-:Y:S05]  /*acd0*/  BRA `(.L_x_241) ;  /* 0xffffffe800407947 */ /* 0x000fea000383ffff */
.L_x_196:
[----:B0-----:R0:W1:Y:S02]  /*ace0*/  SYNCS.PHASECHK.TRANS64.TRYWAIT P0, [R6+URZ], R5 ;  /* 0x00000005060075a7 */ /* 0x001064000800017f */
[----:B-1----:R-:W-:Y:S05]  /*acf0*/  @!P0 NANOSLEEP.SYNCS 0x989680 ;  /* 0x009896800000895d */ /* 0x002fea0003900000 */
[----:B------:R-:W1:Y:S02]  /*ad00*/  @!P0 SYNCS.PHASECHK.TRANS64 P0, [R6+URZ], R5 ;  /* 0x00000005060085a7 */ /* 0x000e64000800007f */
[----:B-1----:R-:W-:Y:S05]  /*ad10*/  @!P0 BRA `(.L_x_196) ;  /* 0xfffffffc00f08947 */ /* 0x002fea000383ffff */
[----:B------:R-:W-:Y:S05]  /*ad20*/  BRA `(.L_x_242) ;  /* 0xffffffe800507947 */ /* 0x000fea000383ffff */
.L_x_197:
[----:B0-----:R0:W1:Y:S02]  /*ad30*/  SYNCS.PHASECHK.TRANS64.TRYWAIT P0, [R9+URZ], R4 ;  /* 0x00000004090075a7 */ /* 0x001064000800017f */
[----:B-1----:R-:W-:Y:S05]  /*ad40*/  @!P0 NANOSLEEP.SYNCS 0x989680 ;  /* 0x009896800000895d */ /* 0x002fea0003900000 */
[----:B------:R-:W1:Y:S02]  /*ad50*/  @!P0 SYNCS.PHASECHK.TRANS64 P0, [R9+URZ], R4 ;  /* 0x00000004090085a7 */ /* 0x000e64000800007f */
[----:B-1----:R-:W-:Y:S05]  /*ad60*/  @!P0 BRA `(.L_x_197) ;  /* 0xfffffffc00f08947 */ /* 0x002fea000383ffff */
[----:B------:R-:W-:Y:S05]  /*ad70*/  BRA `(.L_x_243) ;  /* 0xffffffe800607947 */ /* 0x000fea000383ffff */
.L_x_198:
[----:B0-----:R0:W1:Y:S02]  /*ad80*/  SYNCS.PHASECHK.TRANS64.TRYWAIT P0, [R6+URZ], R5 ;  /* 0x00000005060075a7 */ /* 0x001064000800017f */
[----:B-1----:R-:W-:Y:S05]  /*ad90*/  @!P0 NANOSLEEP.SYNCS 0x989680 ;  /* 0x009896800000895d */ /* 0x002fea0003900000 */
[----:B------:R-:W1:Y:S02]  /*ada0*/  @!P0 SYNCS.PHASECHK.TRANS64 P0, [R6+URZ], R5 ;  /* 0x00000005060085a7 */ /* 0x000e64000800007f */
[----:B-1----:R-:W-:Y:S05]  /*adb0*/  @!P0 BRA `(.L_x_198) ;  /* 0xfffffffc00f08947 */ /* 0x002fea000383ffff */
[----:B------:R-:W-:Y:S05]  /*adc0*/  BRA `(.L_x_244) ;  /* 0xffffffe800707947 */ /* 0x000fea000383ffff */
.L_x_199:
[----:B0-----:R0:W1:Y:S02]  /*add0*/  SYNCS.PHASECHK.TRANS64.TRYWAIT P0, [R9+URZ], R4 ;  /* 0x00000004090075a7 */ /* 0x001064000800017f */
[----:B-1----:R-:W-:Y:S05]  /*ade0*/  @!P0 NANOSLEEP.SYNCS 0x989680 ;  /* 0x009896800000895d */ /* 0x002fea0003900000 */
[----:B------:R-:W1:Y:S02]  /*adf0*/  @!P0 SYNCS.PHASECHK.TRANS64 P0, [R9+URZ], R4 ;  /* 0x00000004090085a7 */ /* 0x000e64000800007f */
[----:B-1----:R-:W-:Y:S05]  /*ae00*/  @!P0 BRA `(.L_x_199) ;  /* 0xfffffffc00f08947 */ /* 0x002fea000383ffff */
[----:B------:R-:W-:Y:S05]  /*ae10*/  BRA `(.L_x_245) ;  /* 0xffffffe800807947 */ /* 0x000fea000383ffff */
.L_x_200:
[----:B0-----:R0:W1:Y:S02]  /*ae20*/  SYNCS.PHASECHK.TRANS64.TRYWAIT P0, [R6+URZ], R5 ;  /* 0x00000005060075a7 */ /* 0x001064000800017f */
[----:B-1----:R-:W-:Y:S05]  /*ae30*/  @!P0 NANOSLEEP.SYNCS 0x989680 ;  /* 0x009896800000895d */ /* 0x002fea0003900000 */
[----:B------:R-:W1:Y:S02]  /*ae40*/  @!P0 SYNCS.PHASECHK.TRANS64 P0, [R6+URZ], R5 ;  /* 0x00000005060085a7 */ /* 0x000e64000800007f */
[----:B-1----:R-:W-:Y:S05]  /*ae50*/  @!P0 BRA `(.L_x_200) ;  /* 0xfffffffc00f08947 */ /* 0x002fea000383ffff */
[----:B------:R-:W-:Y:S05]  /*ae60*/  BRA `(.L_x_246) ;  /* 0xffffffe800907947 */ /* 0x000fea000383ffff */
.L_x_201:
[----:B0-----:R0:W1:Y:S02]  /*ae70*/  SYNCS.PHASECHK.TRANS64.TRYWAIT P0, [R9+URZ], R4 ;  /* 0x00000004090075a7 */ /* 0x001064000800017f */
[----:B-1----:R-:W-:Y:S05]  /*ae80*/  @!P0 NANOSLEEP.SYNCS 0x989680 ;  /* 0x009896800000895d */ /* 0x002fea0003900000 */
[----:B------:R-:W1:Y:S02]  /*ae90*/  @!P0 SYNCS.PHASECHK.TRANS64 P0, [R9+URZ], R4 ;  /* 0x00000004090085a7 */ /* 0x000e64000800007f */
[----:B-1----:R-:W-:Y:S05]  /*aea0*/  @!P0 BRA `(.L_x_201) ;  /* 0xfffffffc00f08947 */ /* 0x002fea000383ffff */
[----:B------:R-:W-:Y:S05]  /*aeb0*/  BRA `(.L_x_247) ;  /* 0xffffffe800a07947 */ /* 0x000fea000383ffff */
.L_x_202:
[----:B0-----:R0:W1:Y:S02]  /*aec0*/  SYNCS.PHASECHK.TRANS64.TRYWAIT P0, [R6+URZ], R5 ;  /* 0x00000005060075a7 */ /* 0x001064000800017f */
[----:B-1----:R-:W-:Y:S05]  /*aed0*/  @!P0 NANOSLEEP.SYNCS 0x989680 ;  /* 0x009896800000895d */ /* 0x002fea0003900000 */
[----:B------:R-:W1:Y:S02]  /*aee0*/  @!P0 SYNCS.PHASECHK.TRANS64 P0, [R6+URZ], R5 ;  /* 0x00000005060085a7 */ /* 0x000e64000800007f */
[----:B-1----:R-:W-:Y:S05]  /*aef0*/  @!P0 BRA `(.L_x_202) ;  /* 0xfffffffc00f08947 */ /* 0x002fea000383ffff */
[----:B------:R-:W-:Y:S05]  /*af00*/  BRA `(.L_x_248) ;  /* 0xffffffe800b07947 */ /* 0x000fea000383ffff */
.L_x_203:
[----:B0-----:R0:W1:Y:S02]  /*af10*/  SYNCS.PHASECHK.TRANS64.TRYWAIT P0, [R9+URZ], R4 ;  /* 0x00000004090075a7 */ /* 0x001064000800017f */
[----:B-1----:R-:W-:Y:S05]  /*af20*/  @!P0 NANOSLEEP.SYNCS 0x989680 ;  /* 0x009896800000895d */ /* 0x002fea0003900000 */
[----:B------:R-:W1:Y:S02]  /*af30*/  @!P0 SYNCS.PHASECHK.TRANS64 P0, [R9+URZ], R4 ;  /* 0x00000004090085a7 */ /* 0x000e64000800007f */
[----:B-1----:R-:W-:Y:S05]  /*af40*/  @!P0 BRA `(.L_x_203) ;  /* 0xfffffffc00f08947 */ /* 0x002fea000383ffff */
[----:B------:R-:W-:Y:S05]  /*af50*/  BRA `(.L_x_249) ;  /* 0xffffffe800c07947 */ /* 0x000fea000383ffff */
.L_x_204:
[----:B0-----:R0:W1:Y:S02]  /*af60*/  SYNCS.PHASECHK.TRANS64.TRYWAIT P0, [R6+URZ], R5 ;  /* 0x00000005060075a7 */ /* 0x001064000800017f */
[----:B-1----:R-:W-:Y:S05]  /*af70*/  @!P0 NANOSLEEP.SYNCS 0x989680 ;  /* 0x009896800000895d */ /* 0x002fea0003900000 */
[----:B------:R-:W1:Y:S02]  /*af80*/  @!P0 SYNCS.PHASECHK.TRANS64 P0, [R6+URZ], R5 ;  /* 0x00000005060085a7 */ /* 0x000e64000800007f */
[----:B-1----:R-:W-:Y:S05]  /*af90*/  @!P0 BRA `(.L_x_204) ;  /* 0xfffffffc00f08947 */ /* 0x002fea000383ffff */
[----:B------:R-:W-:Y:S05]  /*afa0*/  BRA `(.L_x_250) ;  /* 0xffffffe800d07947 */ /* 0x000fea000383ffff */
.L_x_205:
[----:B0-----:R0:W1:Y:S02]  /*afb0*/  SYNCS.PHASECHK.TRANS64.TRYWAIT P0, [R9+URZ], R4 ;  /* 0x00000004090075a7 */ /* 0x001064000800017f */
[----:B-1----:R-:W-:Y:S05]  /*afc0*/  @!P0 NANOSLEEP.SYNCS 0x989680 ;  /* 0x009896800000895d */ /* 0x002fea0003900000 */
[----:B------:R-:W1:Y:S02]  /*afd0*/  @!P0 SYNCS.PHASECHK.TRANS64 P0, [R9+URZ], R4 ;  /* 0x00000004090085a7 */ /* 0x000e64000800007f */
[----:B-1----:R-:W-:Y:S05]  /*afe0*/  @!P0 BRA `(.L_x_205) ;  /* 0xfffffffc00f08947 */ /* 0x002fea000383ffff */
[----:B------:R-:W-:Y:S05]  /*aff0*/  BRA `(.L_x_251) ;  /* 0xffffffe800e07947 */ /* 0x000fea000383ffff */
.L_x_206:
[----:B0-----:R0:W1:Y:S02]  /*b000*/  SYNCS.PHASECHK.TRANS64.TRYWAIT P0, [R6+URZ], R5 ;  /* 0x00000005060075a7 */ /* 0x001064000800017f */
[----:B-1----:R-:W-:Y:S05]  /*b010*/  @!P0 NANOSLEEP.SYNCS 0x989680 ;  /* 0x009896800000895d */ /* 0x002fea0003900000 */
[----:B------:R-:W1:Y:S02]  /*b020*/  @!P0 SYNCS.PHASECHK.TRANS64 P0, [R6+URZ], R5 ;  /* 0x00000005060085a7 */ /* 0x000e64000800007f */
[----:B-1----:R-:W-:Y:S05]  /*b030*/  @!P0 BRA `(.L_x_206) ;  /* 0xfffffffc00f08947 */ /* 0x002fea000383ffff */
[----:B------:R-:W-:Y:S05]  /*b040*/  BRA `(.L_x_252) ;  /* 0xffffffe800f07947 */ /* 0x000fea000383ffff */
.L_x_207:
[----:B0-----:R0:W1:Y:S02]  /*b050*/  SYNCS.PHASECHK.TRANS64.TRYWAIT P0, [R9+URZ], R4 ;  /* 0x00000004090075a7 */ /* 0x001064000800017f */
[----:B-1----:R-:W-:Y:S05]  /*b060*/  @!P0 NANOSLEEP.SYNCS 0x989680 ;  /* 0x009896800000895d */ /* 0x002fea0003900000 */
[----:B------:R-:W1:Y:S02]  /*b070*/  @!P0 SYNCS.PHASECHK.TRANS64 P0, [R9+URZ], R4 ;  /* 0x00000004090085a7 */ /* 0x000e64000800007f */
[----:B-1----:R-:W-:Y:S05]  /*b080*/  @!P0 BRA `(.L_x_207) ;  /* 0xfffffffc00f08947 */ /* 0x002fea000383ffff */
[----:B------:R-:W-:Y:S05]  /*b090*/  BRA `(.L_x_253) ;  /* 0xffffffec00007947 */ /* 0x000fea000383ffff */
.L_x_208:
[----:B0-----:R0:W1:Y:S02]  /*b0a0*/  SYNCS.PHASECHK.TRANS64.TRYWAIT P0, [R6+URZ], R5 ;  /* 0x00000005060075a7 */ /* 0x001064000800017f */
[----:B-1----:R-:W-:Y:S05]  /*b0b0*/  @!P0 NANOSLEEP.SYNCS 0x989680 ;  /* 0x009896800000895d */ /* 0x002fea0003900000 */
[----:B------:R-:W1:Y:S02]  /*b0c0*/  @!P0 SYNCS.PHASECHK.TRANS64 P0, [R6+URZ], R5 ;  /* 0x00000005060085a7 */ /* 0x000e64000800007f */
[----:B-1----:R-:W-:Y:S05]  /*b0d0*/  @!P0 BRA `(.L_x_208) ;  /* 0xfffffffc00f08947 */ /* 0x002fea000383ffff */
[----:B------:R-:W-:Y:S05]  /*b0e0*/  BRA `(.L_x_254) ;  /* 0xffffffec00107947 */ /* 0x000fea000383ffff */
.L_x_209:
[----:B0-----:R0:W1:Y:S02]  /*b0f0*/  SYNCS.PHASECHK.TRANS64.TRYWAIT P0, [R9+URZ], R4 ;  /* 0x00000004090075a7 */ /* 0x001064000800017f */
[----:B-1----:R-:W-:Y:S05]  /*b100*/  @!P0 NANOSLEEP.SYNCS 0x989680 ;  /* 0x009896800000895d */ /* 0x002fea0003900000 */
[----:B------:R-:W1:Y:S02]  /*b110*/  @!P0 SYNCS.PHASECHK.TRANS64 P0, [R9+URZ], R4 ;  /* 0x00000004090085a7 */ /* 0x000e64000800007f */
[----:B-1----:R-:W-:Y:S05]  /*b120*/  @!P0 BRA `(.L_x_209) ;  /* 0xfffffffc00f08947 */ /* 0x002fea000383ffff */
[----:B------:R-:W-:Y:S05]  /*b130*/  BRA `(.L_x_255) ;  /* 0xffffffec00207947 */ /* 0x000fea000383ffff */
.L_x_210:
[----:B0-----:R0:W1:Y:S02]  /*b140*/  SYNCS.PHASECHK.TRANS64.TRYWAIT P0, [R6+URZ], R5 ;  /* 0x00000005060075a7 */ /* 0x001064000800017f */
[----:B-1----:R-:W-:Y:S05]  /*b150*/  @!P0 NANOSLEEP.SYNCS 0x989680 ;  /* 0x009896800000895d */ /* 0x002fea0003900000 */
[----:B------:R-:W1:Y:S02]  /*b160*/  @!P0 SYNCS.PHASECHK.TRANS64 P0, [R6+URZ], R5 ;  /* 0x00000005060085a7 */ /* 0x000e64000800007f */
[----:B-1----:R-:W-:Y:S05]  /*b170*/  @!P0 BRA `(.L_x_210) ;  /* 0xfffffffc00f08947 */ /* 0x002fea000383ffff */
[----:B------:R-:W-:Y:S05]  /*b180*/  BRA `(.L_x_256) ;  /* 0xffffffec00307947 */ /* 0x000fea000383ffff */
.L_x_211:
[----:B0-----:R0:W1:Y:S02]  /*b190*/  SYNCS.PHASECHK.TRANS64.TRYWAIT P0, [R9+URZ], R4 ;  /* 0x00000004090075a7 */ /* 0x001064000800017f */
[----:B-1----:R-:W-:Y:S05]  /*b1a0*/  @!P0 NANOSLEEP.SYNCS 0x989680 ;  /* 0x009896800000895d */ /* 0x002fea0003900000 */
[----:B------:R-:W1:Y:S02]  /*b1b0*/  @!P0 SYNCS.PHASECHK.TRANS64 P0, [R9+URZ], R4 ;  /* 0x00000004090085a7 */ /* 0x000e64000800007f */
[----:B-1----:R-:W-:Y:S05]  /*b1c0*/  @!P0 BRA `(.L_x_211) ;  /* 0xfffffffc00f08947 */ /* 0x002fea000383ffff */
[----:B------:R-:W-:Y:S05]  /*b1d0*/  BRA `(.L_x_257) ;  /* 0xffffffec00407947 */ /* 0x000fea000383ffff */
.L_x_212:
[----:B0-----:R0:W1:Y:S02]  /*b1e0*/  SYNCS.PHASECHK.TRANS64.TRYWAIT P0, [R6+URZ], R5 ;  /* 0x00000005060075a7 */ /* 0x001064000800017f */
[----:B-1----:R-:W-:Y:S05]  /*b1f0*/  @!P0 NANOSLEEP.SYNCS 0x989680 ;  /* 0x009896800000895d */ /* 0x002fea0003900000 */
[----:B------:R-:W1:Y:S02]  /*b200*/  @!P0 SYNCS.PHASECHK.TRANS64 P0, [R6+URZ], R5 ;  /* 0x00000005060085a7 */ /* 0x000e64000800007f */
[----:B-1----:R-:W-:Y:S05]  /*b210*/  @!P0 BRA `(.L_x_212) ;  /* 0xfffffffc00f08947 */ /* 0x002fea000383ffff */
[----:B------:R-:W-:Y:S05]  /*b220*/  BRA `(.L_x_258) ;  /* 0xffffffec00507947 */ /* 0x000fea000383ffff */
.L_x_213:
[----:B0-----:R0:W1:Y:S02]  /*b230*/  SYNCS.PHASECHK.TRANS64.TRYWAIT P0, [R9+URZ], R4 ;  /* 0x00000004090075a7 */ /* 0x001064000800017f */
[----:B-1----:R-:W-:Y:S05]  /*b240*/  @!P0 NANOSLEEP.SYNCS 0x989680 ;  /* 0x009896800000895d */ /* 0x002fea0003900000 */
[----:B------:R-:W1:Y:S02]  /*b250*/  @!P0 SYNCS.PHASECHK.TRANS64 P0, [R9+URZ], R4 ;  /* 0x00000004090085a7 */ /* 0x000e64000800007f */
[----:B-1----:R-:W-:Y:S05]  /*b260*/  @!P0 BRA `(.L_x_213) ;  /* 0xfffffffc00f08947 */ /* 0x002fea000383ffff */
[----:B------:R-:W-:Y:S05]  /*b270*/  BRA `(.L_x_259) ;  /* 0xffffffec00607947 */ /* 0x000fea000383ffff */
.L_x_214:
[----:B0-----:R0:W1:Y:S02]  /*b280*/  SYNCS.PHASECHK.TRANS64.TRYWAIT P0, [R6+URZ], R5 ;  /* 0x00000005060075a7 */ /* 0x001064000800017f */
[----:B-1----:R-:W-:Y:S05]  /*b290*/  @!P0 NANOSLEEP.SYNCS 0x989680 ;  /* 0x009896800000895d */ /* 0x002fea0003900000 */
[----:B------:R-:W1:Y:S02]  /*b2a0*/  @!P0 SYNCS.PHASECHK.TRANS64 P0, [R6+URZ], R5 ;  /* 0x00000005060085a7 */ /* 0x000e64000800007f */
[----:B-1----:R-:W-:Y:S05]  /*b2b0*/  @!P0 BRA `(.L_x_214) ;  /* 0xfffffffc00f08947 */ /* 0x002fea000383ffff */
[----:B------:R-:W-:Y:S05]  /*b2c0*/  BRA `(.L_x_260) ;  /* 0xffffffec00707947 */ /* 0x000fea000383ffff */
.L_x_215:
[----:B0-----:R0:W1:Y:S02]  /*b2d0*/  SYNCS.PHASECHK.TRANS64.TRYWAIT P0, [R9+URZ], R4 ;  /* 0x00000004090075a7 */ /* 0x001064000800017f */
[----:B-1----:R-:W-:Y:S05]  /*b2e0*/  @!P0 NANOSLEEP.SYNCS 0x989680 ;  /* 0x009896800000895d */ /* 0x002fea0003900000 */
[----:B------:R-:W1:Y:S02]  /*b2f0*/  @!P0 SYNCS.PHASECHK.TRANS64 P0, [R9+URZ], R4 ;  /* 0x00000004090085a7 */ /* 0x000e64000800007f */
[----:B-1----:R-:W-:Y:S05]  /*b300*/  @!P0 BRA `(.L_x_215) ;  /* 0xfffffffc00f08947 */ /* 0x002fea000383ffff */
[----:B------:R-:W-:Y:S05]  /*b310*/  BRA `(.L_x_261) ;  /* 0xffffffec00807947 */ /* 0x000fea000383ffff */
.L_x_216:
[----:B0-----:R0:W1:Y:S02]  /*b320*/  SYNCS.PHASECHK.TRANS64.TRYWAIT P0, [R6+URZ], R5 ;  /* 0x00000005060075a7 */ /* 0x001064000800017f */
[----:B-1----:R-:W-:Y:S05]  /*b330*/  @!P0 NANOSLEEP.SYNCS 0x989680 ;  /* 0x009896800000895d */ /* 0x002fea0003900000 */
[----:B------:R-:W1:Y:S02]  /*b340*/  @!P0 SYNCS.PHASECHK.TRANS64 P0, [R6+URZ], R5 ;  /* 0x00000005060085a7 */ /* 0x000e64000800007f */
[----:B-1----:R-:W-:Y:S05]  /*b350*/  @!P0 BRA `(.L_x_216) ;  /* 0xfffffffc00f08947 */ /* 0x002fea000383ffff */
[----:B------:R-:W-:Y:S05]  /*b360*/  BRA `(.L_x_262) ;  /* 0xffffffec00907947 */ /* 0x000fea000383ffff */
.L_x_217:
[----:B0-----:R0:W1:Y:S02]  /*b370*/  SYNCS.PHASECHK.TRANS64.TRYWAIT P0, [R9+URZ], R4 ;  /* 0x00000004090075a7 */ /* 0x001064000800017f */
[----:B-1----:R-:W-:Y:S05]  /*b380*/  @!P0 NANOSLEEP.SYNCS 0x989680 ;  /* 0x009896800000895d */ /* 0x002fea0003900000 */
[----:B------:R-:W1:Y:S02]  /*b390*/  @!P0 SYNCS.PHASECHK.TRANS64 P0, [R9+URZ], R4 ;  /* 0x00000004090085a7 */ /* 0x000e64000800007f */
[----:B-1----:R-:W-:Y:S05]  /*b3a0*/  @!P0 BRA `(.L_x_217) ;  /* 0xfffffffc00f08947 */ /* 0x002fea000383ffff */
[----:B------:R-:W-:Y:S05]  /*b3b0*/  BRA `(.L_x_263) ;  /* 0xffffffec00a07947 */ /* 0x000fea000383ffff */
.L_x_218:
[----:B0-----:R0:W1:Y:S02]  /*b3c0*/  SYNCS.PHASECHK.TRANS64.TRYWAIT P0, [R6+URZ], R5 ;  /* 0x00000005060075a7 */ /* 0x001064000800017f */
[----:B-1----:R-:W-:Y:S05]  /*b3d0*/  @!P0 NANOSLEEP.SYNCS 0x989680 ;  /* 0x009896800000895d */ /* 0x002fea0003900000 */
[----:B------:R-:W1:Y:S02]  /*b3e0*/  @!P0 SYNCS.PHASECHK.TRANS64 P0, [R6+URZ], R5 ;  /* 0x00000005060085a7 */ /* 0x000e64000800007f */
[----:B-1----:R-:W-:Y:S05]  /*b3f0*/  @!P0 BRA `(.L_x_218) ;  /* 0xfffffffc00f08947 */ /* 0x002fea000383ffff */
[----:B------:R-:W-:Y:S05]  /*b400*/  BRA `(.L_x_264) ;  /* 0xffffffec00b07947 */ /* 0x000fea000383ffff */
.L_x_219:
[----:B0-----:R0:W1:Y:S02]  /*b410*/  SYNCS.PHASECHK.TRANS64.TRYWAIT P0, [R9+URZ], R4 ;  /* 0x00000004090075a7 */ /* 0x001064000800017f */
[----:B-1----:R-:W-:Y:S05]  /*b420*/  @!P0 NANOSLEEP.SYNCS 0x989680 ;  /* 0x009896800000895d */ /* 0x002fea0003900000 */
[----:B------:R-:W1:Y:S02]  /*b430*/  @!P0 SYNCS.PHASECHK.TRANS64 P0, [R9+URZ], R4 ;  /* 0x00000004090085a7 */ /* 0x000e64000800007f */
[----:B-1----:R-:W-:Y:S05]  /*b440*/  @!P0 BRA `(.L_x_219) ;  /* 0xfffffffc00f08947 */ /* 0x002fea000383ffff */
[----:B------:R-:W-:Y:S05]  /*b450*/  BRA `(.L_x_265) ;  /* 0xffffffec00c07947 */ /* 0x000fea000383ffff */
.L_x_220:
[----:B0-----:R0:W1:Y:S02]  /*b460*/  SYNCS.PHASECHK.TRANS64.TRYWAIT P0, [R6+URZ], R5 ;  /* 0x00000005060075a7 */ /* 0x001064000800017f */
[----:B-1----:R-:W-:Y:S05]  /*b470*/  @!P0 NANOSLEEP.SYNCS 0x989680 ;  /* 0x009896800000895d */ /* 0x002fea0003900000 */
[----:B------:R-:W1:Y:S02]  /*b480*/  @!P0 SYNCS.PHASECHK.TRANS64 P0, [R6+URZ], R5 ;  /* 0x00000005060085a7 */ /* 0x000e64000800007f */
[----:B-1----:R-:W-:Y:S05]  /*b490*/  @!P0 BRA `(.L_x_220) ;  /* 0xfffffffc00f08947 */ /* 0x002fea000383ffff */
[----:B------:R-:W-:Y:S05]  /*b4a0*/  BRA `(.L_x_266) ;  /* 0xffffffec00d07947 */ /* 0x000fea000383ffff */
.L_x_221:
[----:B0-----:R0:W1:Y:S02]  /*b4b0*/  SYNCS.PHASECHK.TRANS64.TRYWAIT P0, [R9+URZ], R4 ;  /* 0x00000004090075a7 */ /* 0x001064000800017f */
[----:B-1----:R-:W-:Y:S05]  /*b4c0*/  @!P0 NANOSLEEP.SYNCS 0x989680 ;  /* 0x009896800000895d */ /* 0x002fea0003900000 */
[----:B------:R-:W1:Y:S02]  /*b4d0*/  @!P0 SYNCS.PHASECHK.TRANS64 P0, [R9+URZ], R4 ;  /* 0x00000004090085a7 */ /* 0x000e64000800007f */
[----:B-1----:R-:W-:Y:S05]  /*b4e0*/  @!P0 BRA `(.L_x_221) ;  /* 0xfffffffc00f08947 */ /* 0x002fea000383ffff */
[----:B------:R-:W-:Y:S05]  /*b4f0*/  BRA `(.L_x_267) ;  /* 0xffffffec00e07947 */ /* 0x000fea000383ffff */
.L_x_222:
[----:B0-----:R0:W1:Y:S02]  /*b500*/  SYNCS.PHASECHK.TRANS64.TRYWAIT P0, [R6+URZ], R5 ;  /* 0x00000005060075a7 */ /* 0x001064000800017f */
[----:B-1----:R-:W-:Y:S05]  /*b510*/  @!P0 NANOSLEEP.SYNCS 0x989680 ;  /* 0x009896800000895d */ /* 0x002fea0003900000 */
[----:B------:R-:W1:Y:S02]  /*b520*/  @!P0 SYNCS.PHASECHK.TRANS64 P0, [R6+URZ], R5 ;  /* 0x00000005060085a7 */ /* 0x000e64000800007f */
[----:B-1----:R-:W-:Y:S05]  /*b530*/  @!P0 BRA `(.L_x_222) ;  /* 0xfffffffc00f08947 */ /* 0x002fea000383ffff */
[----:B------:R-:W-:Y:S05]  /*b540*/  BRA `(.L_x_268) ;  /* 0xffffffec00f07947 */ /* 0x000fea000383ffff */
.L_x_223:
[----:B0-----:R0:W1:Y:S02]  /*b550*/  SYNCS.PHASECHK.TRANS64.TRYWAIT P0, [R9+URZ], R4 ;  /* 0x00000004090075a7 */ /* 0x001064000800017f */
[----:B-1----:R-:W-:Y:S05]  /*b560*/  @!P0 NANOSLEEP.SYNCS 0x989680 ;  /* 0x009896800000895d */ /* 0x002fea0003900000 */
[----:B------:R-:W1:Y:S02]  /*b570*/  @!P0 SYNCS.PHASECHK.TRANS64 P0, [R9+URZ], R4 ;  /* 0x00000004090085a7 */ /* 0x000e64000800007f */
[----:B-1----:R-:W-:Y:S05]  /*b580*/  @!P0 BRA `(.L_x_223) ;  /* 0xfffffffc00f08947 */ /* 0x002fea000383ffff */
[----:B------:R-:W-:Y:S05]  /*b590*/  BRA `(.L_x_269) ;  /* 0xfffffff000007947 */ /* 0x000fea000383ffff */
.L_x_224:
[----:B0-----:R0:W1:Y:S02]  /*b5a0*/  SYNCS.PHASECHK.TRANS64.TRYWAIT P0, [R6+URZ], R5 ;  /* 0x00000005060075a7 */ /* 0x001064000800017f */
[----:B-1----:R-:W-:Y:S05]  /*b5b0*/  @!P0 NANOSLEEP.SYNCS 0x989680 ;  /* 0x009896800000895d */ /* 0x002fea0003900000 */
[----:B------:R-:W1:Y:S02]  /*b5c0*/  @!P0 SYNCS.PHASECHK.TRANS64 P0, [R6+URZ], R5 ;  /* 0x00000005060085a7 */ /* 0x000e64000800007f */
[----:B-1----:R-:W-:Y:S05]  /*b5d0*/  @!P0 BRA `(.L_x_224) ;  /* 0xfffffffc00f08947 */ /* 0x002fea000383ffff */
[----:B------:R-:W-:Y:S05]  /*b5e0*/  BRA `(.L_x_270) ;  /* 0xfffffff000107947 */ /* 0x000fea000383ffff */
.L_x_225:
[----:B0-----:R0:W1:Y:S02]  /*b5f0*/  SYNCS.PHASECHK.TRANS64.TRYWAIT P0, [R9+URZ], R4 ;  /* 0x00000004090075a7 */ /* 0x001064000800017f */
[----:B-1----:R-:W-:Y:S05]  /*b600*/  @!P0 NANOSLEEP.SYNCS 0x989680 ;  /* 0x009896800000895d */ /* 0x002fea0003900000 */
[----:B------:R-:W1:Y:S02]  /*b610*/  @!P0 SYNCS.PHASECHK.TRANS64 P0, [R9+URZ], R4 ;  /* 0x00000004090085a7 */ /* 0x000e64000800007f */
[----:B-1----:R-:W-:Y:S05]  /*b620*/  @!P0 BRA `(.L_x_225) ;  /* 0xfffffffc00f08947 */ /* 0x002fea000383ffff */
[----:B------:R-:W-:Y:S05]  /*b630*/  BRA `(.L_x_271) ;  /* 0xfffffff000207947 */ /* 0x000fea000383ffff */
.L_x_226:
[----:B0-----:R0:W1:Y:S02]  /*b640*/  SYNCS.PHASECHK.TRANS64.TRYWAIT P0, [R6+URZ], R5 ;  /* 0x00000005060075a7 */ /* 0x001064000800017f */
[----:B-1----:R-:W-:Y:S05]  /*b650*/  @!P0 NANOSLEEP.SYNCS 0x989680 ;  /* 0x009896800000895d */ /* 0x002fea0003900000 */
[----:B------:R-:W1:Y:S02]  /*b660*/  @!P0 SYNCS.PHASECHK.TRANS64 P0, [R6+URZ], R5 ;  /* 0x00000005060085a7 */ /* 0x000e64000800007f */
[----:B-1----:R-:W-:Y:S05]  /*b670*/  @!P0 BRA `(.L_x_226) ;  /* 0xfffffffc00f08947 */ /* 0x002fea000383ffff */
[----:B------:R-:W-:Y:S05]  /*b680*/  BRA `(.L_x_272) ;  /* 0xfffffff000307947 */ /* 0x000fea000383ffff */
.L_x_227:
[----:B0-----:R0:W1:Y:S02]  /*b690*/  SYNCS.PHASECHK.TRANS64.TRYWAIT P0, [R9+URZ], R4 ;  /* 0x00000004090075a7 */ /* 0x001064000800017f */
[----:B-1----:R-:W-:Y:S05]  /*b6a0*/  @!P0 NANOSLEEP.SYNCS 0x989680 ;  /* 0x009896800000895d */ /* 0x002fea0003900000 */
[----:B------:R-:W1:Y:S02]  /*b6b0*/  @!P0 SYNCS.PHASECHK.TRANS64 P0, [R9+URZ], R4 ;  /* 0x00000004090085a7 */ /* 0x000e64000800007f */
[----:B-1----:R-:W-:Y:S05]  /*b6c0*/  @!P0 BRA `(.L_x_227) ;  /* 0xfffffffc00f08947 */ /* 0x002fea000383ffff */
[----:B------:R-:W-:Y:S05]  /*b6d0*/  BRA `(.L_x_273) ;  /* 0xfffffff000407947 */ /* 0x000fea000383ffff */
.L_x_228:
[----:B0-----:R0:W1:Y:S02]  /*b6e0*/  SYNCS.PHASECHK.TRANS64.TRYWAIT P0, [R8+URZ], R5 ;  /* 0x00000005080075a7 */ /* 0x001064000800017f */
[----:B-1----:R-:W-:Y:S05]  /*b6f0*/  @!P0 NANOSLEEP.SYNCS 0x989680 ;  /* 0x009896800000895d */ /* 0x002fea0003900000 */
[----:B------:R-:W1:Y:S02]  /*b700*/  @!P0 SYNCS.PHASECHK.TRANS64 P0, [R8+URZ], R5 ;  /* 0x00000005080085a7 */ /* 0x000e64000800007f */
[----:B-1----:R-:W-:Y:S05]  /*b710*/  @!P0 BRA `(.L_x_228) ;  /* 0xfffffffc00f08947 */ /* 0x002fea000383ffff */
[----:B------:R-:W-:Y:S05]  /*b720*/  BRA `(.L_x_274) ;  /* 0xfffffff000507947 */ /* 0x000fea000383ffff */
.L_x_229:
[----:B-1----:R1:W2:Y:S02]  /*b730*/  SYNCS.PHASECHK.TRANS64.TRYWAIT P0, [R11+URZ], R6 ;  /* 0x000000060b0075a7 */ /* 0x0022a4000800017f */
[----:B--2---:R-:W-:Y:S05]  /*b740*/  @!P0 NANOSLEEP.SYNCS 0x989680 ;  /* 0x009896800000895d */ /* 0x004fea0003900000 */
[----:B------:R-:W2:Y:S02]  /*b750*/  @!P0 SYNCS.PHASECHK.TRANS64 P0, [R11+URZ], R6 ;  /* 0x000000060b0085a7 */ /* 0x000ea4000800007f */
[----:B--2---:R-:W-:Y:S05]  /*b760*/  @!P0 BRA `(.L_x_229) ;  /* 0xfffffffc00f08947 */ /* 0x004fea000383ffff */
[----:B------:R-:W-:Y:S05]  /*b770*/  BRA `(.L_x_275) ;  /* 0xfffffff000587947 */ /* 0x000fea000383ffff */
.L_x_276:
[----:B------:R-:W-:-:S00]  /*b780*/  BRA `(.L_x_276) ;  /* 0xfffffffc00fc7947 */ /* 0x000fc0000383ffff */
[----:B------:R-:W-:-:S00]  /*b790*/  NOP ;  /* 0x0000000000007918 */ /* 0x000fc00000000000 */
        /* <DEDUP_REMOVED lines=14> */
.L_x_277:


//--------------------- .nv.shared._ZN7cutlass13device_kernelINS_4gemm6kernel13GemmUniversalIN4cute5tupleIJiiiiEEENS1_10collective13CollectiveMmaINS1_37MainloopSm90TmaGmmaWarpSpecializedFP8ILi37ENS5_IJNS4_1CILi4EEENSA_ILi2EEENSA_ILi1EEEEEENS1_32KernelTmaWarpSpecializedPingpongEEENS5_IJNSA_ILi64EEENSA_ILi128EEENSA_ILi32EEEEEENS_12float_e5m2_tENS5_IJlSD_lEEESL_SM_NS4_8TiledMMAINS4_8MMA_AtomIJNS4_4SM904GMMA31MMA_64x128x32_F32E5M2E5M2_SS_TNILNSQ_7ScaleInE1ELSS_1EEEEEENS4_6LayoutINS5_IJSD_SD_SD_EEENS5_IJNSA_ILi0EEESX_SX_EEEEENS5_IJNS4_10UnderscoreES10_S10_EEEEENS4_23SM90_TMA_LOAD_MULTICASTENS4_14ComposedLayoutINS4_7SwizzleILi1ELi4ELi3EEENS4_18smem_ptr_flag_bitsILi8EEENSV_INS5_IJNSA_ILi8EEESJ_EEENS5_IJSJ_SD_EEEEEEEvNS4_8identityES13_S1D_vS1E_EENS_8epilogue10collective6detail29Sm90TmaWarpSpecializedAdapterINS1H_15DefaultEpilogueISL_SM_SM_NS1G_6thread17LinearCombinationISL_Li1EffLNS1L_9ScaleType4KindE0ELNS_15FloatRoundStyleE2ESL_EENS1_15EpilogueDefaultEEEEEvvEEEEvNT_6ParamsE --------------------------
	.section	.nv.shared._ZN7cutlass13device_kernelINS_4gemm6kernel13GemmUniversalIN4cute5tupleIJiiiiEEENS1_10collective13CollectiveMmaINS1_37MainloopSm90TmaGmmaWarpSpecializedFP8ILi37ENS5_IJNS4_1CILi4EEENSA_ILi2EEENSA_ILi1EEEEEENS1_32KernelTmaWarpSpecializedPingpongEEENS5_IJNSA_ILi64EEENSA_ILi128EEENSA_ILi32EEEEEENS_12float_e5m2_tENS5_IJlSD_lEEESL_SM_NS4_8TiledMMAINS4_8MMA_AtomIJNS4_4SM904GMMA31MMA_64x128x32_F32E5M2E5M2_SS_TNILNSQ_7ScaleInE1ELSS_1EEEEEENS4_6LayoutINS5_IJSD_SD_SD_EEENS5_IJNSA_ILi0EEESX_SX_EEEEENS5_IJNS4_10UnderscoreES10_S10_EEEEENS4_23SM90_TMA_LOAD_MULTICASTENS4_14ComposedLayoutINS4_7SwizzleILi1ELi4ELi3EEENS4_18smem_ptr_flag_bitsILi8EEENSV_INS5_IJNSA_ILi8EEESJ_EEENS5_IJSJ_SD_EEEEEEEvNS4_8identityES13_S1D_vS1E_EENS_8epilogue10collective6detail29Sm90TmaWarpSpecializedAdapterINS1H_15DefaultEpilogueISL_SM_SM_NS1G_6thread17LinearCombinationISL_Li1EffLNS1L_9ScaleType4KindE0ELNS_15FloatRoundStyleE2ESL_EENS1_15EpilogueDefaultEEEEEvvEEEEvNT_6ParamsE,"aw",@nobits
	.sectionflags	@""
	.align	16
	.zero		1024


//--------------------- .nv.shared.reserved.0     --------------------------
	.section	.nv.shared.reserved.0,"aw",@nobits
	.weak		__nv_reservedSMEM_offset_0_alias
	.size		__nv_reservedSMEM_offset_0_alias, 0, 0
	.other		__nv_reservedSMEM_offset_0_alias,@"STO_CUDA_RESERVED_SHARED STV_DEFAULT"
__nv_reservedSMEM_offset_0_alias:
	.zero		0


//--------------------- .nv.global                --------------------------
	.section	.nv.global,"aw",@nobits
.nv.global:
	.type		_ZN40_INTERNAL_56c1521f_4_k_cu_7675605c_169084cute1_E,@object
	.size		_ZN40_INTERNAL_56c1521f_4_k_cu_7675605c_169084cute1_E,(_ZN40_INTERNAL_56c1521f_4_k_cu_7675605c_169084cuda3std3__45__cpo6cbeginE - _ZN40_INTERNAL_56c1521f_4_k_cu_7675605c_169084cute1_E)
_ZN40_INTERNAL_56c1521f_4_k_cu_7675605c_169084cute1_E:
	.zero		1
	.type		_ZN40_INTERNAL_56c1521f_4_k_cu_7675605c_169084cuda3std3__45__cpo6cbeginE,@object
	.size		_ZN40_INTERNAL_56c1521f_4_k_cu_7675605c_169084cuda3std3__45__cpo6cbeginE,(_ZN40_INTERNAL_56c1521f_4_k_cu_7675605c_169084cuda3std3__48in_placeE - _ZN40_INTERNAL_56c1521f_4_k_cu_7675605c_169084cuda3std3__45__cpo6cbeginE)
_ZN40_INTERNAL_56c1521f_4_k_cu_7675605c_169084cuda3std3__45__cpo6cbeginE:
	.zero		1
	.type		_ZN40_INTERNAL_56c1521f_4_k_cu_7675605c_169084cuda3std3__48in_placeE,@object
	.size		_ZN40_INTERNAL_56c1521f_4_k_cu_7675605c_169084cuda3std3__48in_placeE,(_ZN40_INTERNAL_56c1521f_4_k_cu_7675605c_169084cuda3std6ranges3__45__cpo9iter_moveE - _ZN40_INTERNAL_56c1521f_4_k_cu_7675605c_169084cuda3std3__48in_placeE)
_ZN40_INTERNAL_56c1521f_4_k_cu_7675605c_169084cuda3std3__48in_placeE:
	.zero		1
	.type		_ZN40_INTERNAL_56c1521f_4_k_cu_7675605c_169084cuda3std6ranges3__45__cpo9iter_moveE,@object
	.size		_ZN40_INTERNAL_56c1521f_4_k_cu_7675605c_169084cuda3std6ranges3__45__cpo9iter_moveE,(_ZN40_INTERNAL_56c1521f_4_k_cu_7675605c_169084cuda3std3__45__cpo5beginE - _ZN40_INTERNAL_56c1521f_4_k_cu_7675605c_169084cuda3std6ranges3__45__cpo9iter_moveE)
_ZN40_INTERNAL_56c1521f_4_k_cu_7675605c_169084cuda3std6ranges3__45__cpo9iter_moveE:
	.zero		1
	.type		_ZN40_INTERNAL_56c1521f_4_k_cu_7675605c_169084cuda3std3__45__cpo5beginE,@object
	.size		_ZN40_INTERNAL_56c1521f_4_k_cu_7675605c_169084cuda3std3__45__cpo5beginE,(_ZN40_INTERNAL_56c1521f_4_k_cu_7675605c_169084cuda3std3__442_GLOBAL__N__56c1521f_4_k_cu_7675605c_169086ignoreE - _ZN40_INTERNAL_56c1521f_4_k_cu_7675605c_169084cuda3std3__45__cpo5beginE)
_ZN40_INTERNAL_56c1521f_4_k_cu_7675605c_169084cuda3std3__45__cpo5beginE:
	.zero		1
	.type		_ZN40_INTERNAL_56c1521f_4_k_cu_7675605c_169084cuda3std3__442_GLOBAL__N__56c1521f_4_k_cu_7675605c_169086ignoreE,@object
	.size		_ZN40_INTERNAL_56c1521f_4_k_cu_7675605c_169084cuda3std3__442_GLOBAL__N__56c1521f_4_k_cu_7675605c_169086ignoreE,(_ZN40_INTERNAL_56c1521f_4_k_cu_7675605c_169084cute7productE - _ZN40_INTERNAL_56c1521f_4_k_cu_7675605c_169084cuda3std3__442_GLOBAL__N__56c1521f_4_k_cu_7675605c_169086ignoreE)
_ZN40_INTERNAL_56c1521f_4_k_cu_7675605c_169084cuda3std3__442_GLOBAL__N__56c1521f_4_k_cu_7675605c_169086ignoreE:
	.zero		1
	.type		_ZN40_INTERNAL_56c1521f_4_k_cu_7675605c_169084cute7productE,@object
	.size		_ZN40_INTERNAL_56c1521f_4_k_cu_7675605c_169084cute7productE,(_ZN40_INTERNAL_56c1521f_4_k_cu_7675605c_169084cuda3std3__45__cpo3endE - _ZN40_INTERNAL_56c1521f_4_k_cu_7675605c_169084cute7productE)
_ZN40_INTERNAL_56c1521f_4_k_cu_7675605c_169084cute7productE:
	.zero		1
	.type		_ZN40_INTERNAL_56c1521f_4_k_cu_7675605c_169084cuda3std3__45__cpo3endE,@object
	.size		_ZN40_INTERNAL_56c1521f_4_k_cu_7675605c_169084cuda3std3__45__cpo3endE,(_ZN40_INTERNAL_56c1521f_4_k_cu_7675605c_169084cuda3std3__419piecewise_constructE - _ZN40_INTERNAL_56c1521f_4_k_cu_7675605c_169084cuda3std3__45__cpo3endE)
_ZN40_INTERNAL_56c1521f_4_k_cu_7675605c_169084cuda3std3__45__cpo3endE:
	.zero		1
	.type		_ZN40_INTERNAL_56c1521f_4_k_cu_7675605c_169084cuda3std3__419piecewise_constructE,@object
	.size		_ZN40_INTERNAL_56c1521f_4_k_cu_7675605c_169084cuda3std3__419piecewise_constructE,(_ZN40_INTERNAL_56c1521f_4_k_cu_7675605c_169084cuda3std3__45__cpo4cendE - _ZN40_INTERNAL_56c1521f_4_k_cu_7675605c_169084cuda3std3__419piecewise_constructE)
_ZN40_INTERNAL_56c1521f_4_k_cu_7675605c_169084cuda3std3__419piecewise_constructE:
	.zero		1
	.type		_ZN40_INTERNAL_56c1521f_4_k_cu_7675605c_169084cuda3std3__45__cpo4cendE,@object
	.size		_ZN40_INTERNAL_56c1521f_4_k_cu_7675605c_169084cuda3std3__45__cpo4cendE,(_ZN40_INTERNAL_56c1521f_4_k_cu_7675605c_169084cuda3std6ranges3__45__cpo4swapE - _ZN40_INTERNAL_56c1521f_4_k_cu_7675605c_169084cuda3std3__45__cpo4cendE)
_ZN40_INTERNAL_56c1521f_4_k_cu_7675605c_169084cuda3std3__45__cpo4cendE:
	.zero		1
	.type		_ZN40_INTERNAL_56c1521f_4_k_cu_7675605c_169084cuda3std6ranges3__45__cpo4swapE,@object
	.size		_ZN40_INTERNAL_56c1521f_4_k_cu_7675605c_169084cuda3std6ranges3__45__cpo4swapE,(.L_7 - _ZN40_INTERNAL_56c1521f_4_k_cu_7675605c_169084cuda3std6ranges3__45__cpo4swapE)
_ZN40_INTERNAL_56c1521f_4_k_cu_7675605c_169084cuda3std6ranges3__45__cpo4swapE:
	.zero		1
.L_7:


//--------------------- .nv.constant0._ZN7cutlass13device_kernelINS_4gemm6kernel13GemmUniversalIN4cute5tupleIJiiiiEEENS1_10collective13CollectiveMmaINS1_37MainloopSm90TmaGmmaWarpSpecializedFP8ILi37ENS5_IJNS4_1CILi4EEENSA_ILi2EEENSA_ILi1EEEEEENS1_32KernelTmaWarpSpecializedPingpongEEENS5_IJNSA_ILi64EEENSA_ILi128EEENSA_ILi32EEEEEENS_12float_e5m2_tENS5_IJlSD_lEEESL_SM_NS4_8TiledMMAINS4_8MMA_AtomIJNS4_4SM904GMMA31MMA_64x128x32_F32E5M2E5M2_SS_TNILNSQ_7ScaleInE1ELSS_1EEEEEENS4_6LayoutINS5_IJSD_SD_SD_EEENS5_IJNSA_ILi0EEESX_SX_EEEEENS5_IJNS4_10UnderscoreES10_S10_EEEEENS4_23SM90_TMA_LOAD_MULTICASTENS4_14ComposedLayoutINS4_7SwizzleILi1ELi4ELi3EEENS4_18smem_ptr_flag_bitsILi8EEENSV_INS5_IJNSA_ILi8EEESJ_EEENS5_IJSJ_SD_EEEEEEEvNS4_8identityES13_S1D_vS1E_EENS_8epilogue10collective6detail29Sm90TmaWarpSpecializedAdapterINS1H_15DefaultEpilogueISL_SM_SM_NS1G_6thread17LinearCombinationISL_Li1EffLNS1L_9ScaleType4KindE0ELNS_15FloatRoundStyleE2ESL_EENS1_15EpilogueDefaultEEEEEvvEEEEvNT_6ParamsE --------------------------
	.section	.nv.constant0._ZN7cutlass13device_kernelINS_4gemm6kernel13GemmUniversalIN4cute5tupleIJiiiiEEENS1_10collective13CollectiveMmaINS1_37MainloopSm90TmaGmmaWarpSpecializedFP8ILi37ENS5_IJNS4_1CILi4EEENSA_ILi2EEENSA_ILi1EEEEEENS1_32KernelTmaWarpSpecializedPingpongEEENS5_IJNSA_ILi64EEENSA_ILi128EEENSA_ILi32EEEEEENS_12float_e5m2_tENS5_IJlSD_lEEESL_SM_NS4_8TiledMMAINS4_8MMA_AtomIJNS4_4SM904GMMA31MMA_64x128x32_F32E5M2E5M2_SS_TNILNSQ_7ScaleInE1ELSS_1EEEEEENS4_6LayoutINS5_IJSD_SD_SD_EEENS5_IJNSA_ILi0EEESX_SX_EEEEENS5_IJNS4_10UnderscoreES10_S10_EEEEENS4_23SM90_TMA_LOAD_MULTICASTENS4_14ComposedLayoutINS4_7SwizzleILi1ELi4ELi3EEENS4_18smem_ptr_flag_bitsILi8EEENSV_INS5_IJNSA_ILi8EEESJ_EEENS5_IJSJ_SD_EEEEEEEvNS4_8identityES13_S1D_vS1E_EENS_8epilogue10collective6detail29Sm90TmaWarpSpecializedAdapterINS1H_15DefaultEpilogueISL_SM_SM_NS1G_6thread17LinearCombinationISL_Li1EffLNS1L_9ScaleType4KindE0ELNS_15FloatRoundStyleE2ESL_EENS1_15EpilogueDefaultEEEEEvvEEEEvNT_6ParamsE,"a",@progbits
	.sectionflags	@""
	.align	4
.nv.constant0._ZN7cutlass13device_kernelINS_4gemm6kernel13GemmUniversalIN4cute5tupleIJiiiiEEENS1_10collective13CollectiveMmaINS1_37MainloopSm90TmaGmmaWarpSpecializedFP8ILi37ENS5_IJNS4_1CILi4EEENSA_ILi2EEENSA_ILi1EEEEEENS1_32KernelTmaWarpSpecializedPingpongEEENS5_IJNSA_ILi64EEENSA_ILi128EEENSA_ILi32EEEEEENS_12float_e5m2_tENS5_IJlSD_lEEESL_SM_NS4_8TiledMMAINS4_8MMA_AtomIJNS4_4SM904GMMA31MMA_64x128x32_F32E5M2E5M2_SS_TNILNSQ_7ScaleInE1ELSS_1EEEEEENS4_6LayoutINS5_IJSD_SD_SD_EEENS5_IJNSA_ILi0EEESX_SX_EEEEENS5_IJNS4_10UnderscoreES10_S10_EEEEENS4_23SM90_TMA_LOAD_MULTICASTENS4_14ComposedLayoutINS4_7SwizzleILi1ELi4ELi3EEENS4_18smem_ptr_flag_bitsILi8EEENSV_INS5_IJNSA_ILi8EEESJ_EEENS5_IJSJ_SD_EEEEEEEvNS4_8identityES13_S1D_vS1E_EENS_8epilogue10collective6detail29Sm90TmaWarpSpecializedAdapterINS1H_15DefaultEpilogueISL_SM_SM_NS1G_6thread17LinearCombinationISL_Li1EffLNS1L_9ScaleType4KindE0ELNS_15FloatRoundStyleE2ESL_EENS1_15EpilogueDefaultEEEEEvvEEEEvNT_6ParamsE:
	.zero		1664


//--------------------- SYMBOLS --------------------------

	.type		.nv.reservedSmem.offset0,@object
	.size		.nv.reservedSmem.offset0,0x4
